//
// Generated by NVIDIA NVVM Compiler
//
// Compiler Build ID: CL-36424714
// Cuda compilation tools, release 13.0, V13.0.88
// Based on NVVM 20.0.0
//

.version 9.0
.target sm_100
.address_size 64

.extern .func  (.param .b32 func_retval0) vprintf
(
	.param .b64 vprintf_param_0,
	.param .b64 vprintf_param_1
)
;
.global .align 1 .b8 $str[17] = {70, 111, 117, 110, 100, 32, 112, 97, 115, 115, 119, 111, 114, 100, 33, 10};
.global .align 1 .b8 $str$1[32] = {80, 97, 115, 115, 119, 111, 114, 100, 32, 105, 110, 32, 100, 101, 99, 105, 109, 97, 108, 32, 98, 97, 115, 101, 58, 32, 37, 108, 108, 105, 10};
.global .align 1 .b8 $str$2[20] = {70, 111, 117, 110, 100, 32, 112, 97, 115, 115, 119, 111, 114, 100, 58, 32, 37, 115, 10};

.func  (.param .b64 func_retval0) _Z6my_powxi(
	.param .b32 _Z6my_powxi_param_0
)
{
	.reg .pred 	%p<6>;
	.reg .b32 	%r<12>;
	.reg .b64 	%rd<17>;

	ld.param.u32 	%r8, [_Z6my_powxi_param_0];
	setp.eq.s32 	%p1, %r8, 0;
	mov.b64 	%rd16, 1;
	@%p1 bra 	$L__BB0_7;
	and.b32  	%r1, %r8, 3;
	setp.lt.u32 	%p2, %r8, 4;
	mov.b64 	%rd16, 1;
	@%p2 bra 	$L__BB0_4;
	and.b32  	%r9, %r8, -4;
	neg.s32 	%r10, %r9;
	mov.b64 	%rd16, 1;
$L__BB0_3:
	mul.lo.s64 	%rd16, %rd16, 531441;
	add.s32 	%r10, %r10, 4;
	setp.ne.s32 	%p3, %r10, 0;
	@%p3 bra 	$L__BB0_3;
$L__BB0_4:
	setp.eq.s32 	%p4, %r1, 0;
	@%p4 bra 	$L__BB0_7;
	neg.s32 	%r11, %r1;
$L__BB0_6:
	.pragma "nounroll";
	mul.lo.s64 	%rd16, %rd16, 27;
	add.s32 	%r11, %r11, 1;
	setp.ne.s32 	%p5, %r11, 0;
	@%p5 bra 	$L__BB0_6;
$L__BB0_7:
	st.param.b64 	[func_retval0], %rd16;
	ret;

}
	// .globl	_Z10bruteForcePc
.visible .entry _Z10bruteForcePc(
	.param .u64 .ptr .align 1 _Z10bruteForcePc_param_0
)
{
	.local .align 16 .b8 	__local_depot1[112];
	.reg .b64 	%SP;
	.reg .b64 	%SPL;
	.reg .pred 	%p<26>;
	.reg .b16 	%rs<6>;
	.reg .b32 	%r<156>;
	.reg .b64 	%rd<265>;

	mov.u64 	%SPL, __local_depot1;
	cvta.local.u64 	%SP, %SPL;
	ld.param.u64 	%rd41, [_Z10bruteForcePc_param_0];
	cvta.to.global.u64 	%rd1, %rd41;
	add.u64 	%rd2, %SPL, 0;
	add.u64 	%rd43, %SP, 80;
	add.u64 	%rd3, %SPL, 80;
	add.u64 	%rd44, %SP, 104;
	add.u64 	%rd4, %SPL, 104;
	ld.global.u8 	%rs1, [%rd1];
	setp.eq.s16 	%p1, %rs1, 0;
	mov.b32 	%r142, 0;
	@%p1 bra 	$L__BB1_3;
	mov.b32 	%r142, 0;
	mov.u64 	%rd248, %rd1;
$L__BB1_2:
	add.s64 	%rd8, %rd248, 1;
	add.s32 	%r142, %r142, 1;
	ld.global.u8 	%rs2, [%rd248+1];
	setp.eq.s16 	%p2, %rs2, 0;
	mov.u64 	%rd248, %rd8;
	@%p2 bra 	$L__BB1_3;
	bra.uni 	$L__BB1_2;
$L__BB1_3:
	setp.eq.s32 	%p3, %r142, 0;
	@%p3 bra 	$L__BB1_16;
	and.b32  	%r2, %r142, 15;
	setp.lt.u32 	%p4, %r142, 16;
	mov.b32 	%r143, 0;
	@%p4 bra 	$L__BB1_7;
	and.b32  	%r143, %r142, -16;
	neg.s32 	%r147, %r143;
	add.s64 	%rd252, %rd1, 7;
	add.s64 	%rd251, %rd2, 32;
$L__BB1_6:
	.pragma "nounroll";
	ld.global.s8 	%r45, [%rd252+-7];
	add.s32 	%r46, %r45, -96;
	ld.global.s8 	%r47, [%rd252+-6];
	add.s32 	%r48, %r47, -96;
	ld.global.s8 	%r49, [%rd252+-5];
	add.s32 	%r50, %r49, -96;
	ld.global.s8 	%r51, [%rd252+-4];
	add.s32 	%r52, %r51, -96;
	st.local.v4.u32 	[%rd251+-32], {%r46, %r48, %r50, %r52};
	ld.global.s8 	%r53, [%rd252+-3];
	add.s32 	%r54, %r53, -96;
	ld.global.s8 	%r55, [%rd252+-2];
	add.s32 	%r56, %r55, -96;
	ld.global.s8 	%r57, [%rd252+-1];
	add.s32 	%r58, %r57, -96;
	ld.global.s8 	%r59, [%rd252];
	add.s32 	%r60, %r59, -96;
	st.local.v4.u32 	[%rd251+-16], {%r54, %r56, %r58, %r60};
	ld.global.s8 	%r61, [%rd252+1];
	add.s32 	%r62, %r61, -96;
	ld.global.s8 	%r63, [%rd252+2];
	add.s32 	%r64, %r63, -96;
	ld.global.s8 	%r65, [%rd252+3];
	add.s32 	%r66, %r65, -96;
	ld.global.s8 	%r67, [%rd252+4];
	add.s32 	%r68, %r67, -96;
	st.local.v4.u32 	[%rd251], {%r62, %r64, %r66, %r68};
	ld.global.s8 	%r69, [%rd252+5];
	add.s32 	%r70, %r69, -96;
	ld.global.s8 	%r71, [%rd252+6];
	add.s32 	%r72, %r71, -96;
	ld.global.s8 	%r73, [%rd252+7];
	add.s32 	%r74, %r73, -96;
	ld.global.s8 	%r75, [%rd252+8];
	add.s32 	%r76, %r75, -96;
	st.local.v4.u32 	[%rd251+16], {%r70, %r72, %r74, %r76};
	add.s32 	%r147, %r147, 16;
	add.s64 	%rd252, %rd252, 16;
	add.s64 	%rd251, %rd251, 64;
	setp.eq.s32 	%p5, %r147, 0;
	@%p5 bra 	$L__BB1_7;
	bra.uni 	$L__BB1_6;
$L__BB1_7:
	setp.eq.s32 	%p6, %r2, 0;
	@%p6 bra 	$L__BB1_16;
	and.b32  	%r8, %r142, 7;
	setp.lt.u32 	%p7, %r2, 8;
	@%p7 bra 	$L__BB1_10;
	cvt.u64.u32 	%rd45, %r143;
	add.s64 	%rd46, %rd1, %rd45;
	ld.global.s8 	%r77, [%rd46];
	add.s32 	%r78, %r77, -96;
	mul.wide.u32 	%rd47, %r143, 4;
	add.s64 	%rd48, %rd2, %rd47;
	st.local.u32 	[%rd48], %r78;
	ld.global.s8 	%r79, [%rd46+1];
	add.s32 	%r80, %r79, -96;
	st.local.u32 	[%rd48+4], %r80;
	ld.global.s8 	%r81, [%rd46+2];
	add.s32 	%r82, %r81, -96;
	st.local.u32 	[%rd48+8], %r82;
	ld.global.s8 	%r83, [%rd46+3];
	add.s32 	%r84, %r83, -96;
	st.local.u32 	[%rd48+12], %r84;
	ld.global.s8 	%r85, [%rd46+4];
	add.s32 	%r86, %r85, -96;
	st.local.u32 	[%rd48+16], %r86;
	ld.global.s8 	%r87, [%rd46+5];
	add.s32 	%r88, %r87, -96;
	st.local.u32 	[%rd48+20], %r88;
	ld.global.s8 	%r89, [%rd46+6];
	add.s32 	%r90, %r89, -96;
	st.local.u32 	[%rd48+24], %r90;
	ld.global.s8 	%r91, [%rd46+7];
	add.s32 	%r92, %r91, -96;
	st.local.u32 	[%rd48+28], %r92;
	add.s32 	%r143, %r143, 8;
$L__BB1_10:
	setp.eq.s32 	%p8, %r8, 0;
	@%p8 bra 	$L__BB1_16;
	and.b32  	%r11, %r142, 3;
	setp.lt.u32 	%p9, %r8, 4;
	@%p9 bra 	$L__BB1_13;
	cvt.u64.u32 	%rd49, %r143;
	add.s64 	%rd50, %rd1, %rd49;
	ld.global.s8 	%r93, [%rd50];
	add.s32 	%r94, %r93, -96;
	mul.wide.u32 	%rd51, %r143, 4;
	add.s64 	%rd52, %rd2, %rd51;
	st.local.u32 	[%rd52], %r94;
	ld.global.s8 	%r95, [%rd50+1];
	add.s32 	%r96, %r95, -96;
	st.local.u32 	[%rd52+4], %r96;
	ld.global.s8 	%r97, [%rd50+2];
	add.s32 	%r98, %r97, -96;
	st.local.u32 	[%rd52+8], %r98;
	ld.global.s8 	%r99, [%rd50+3];
	add.s32 	%r100, %r99, -96;
	st.local.u32 	[%rd52+12], %r100;
	add.s32 	%r143, %r143, 4;
$L__BB1_13:
	setp.eq.s32 	%p10, %r11, 0;
	@%p10 bra 	$L__BB1_16;
	cvt.u64.u32 	%rd53, %r143;
	mul.wide.u32 	%rd54, %r143, 4;
	add.s64 	%rd250, %rd2, %rd54;
	add.s64 	%rd249, %rd1, %rd53;
	neg.s32 	%r146, %r11;
$L__BB1_15:
	.pragma "nounroll";
	ld.global.s8 	%r101, [%rd249];
	add.s32 	%r102, %r101, -96;
	st.local.u32 	[%rd250], %r102;
	add.s64 	%rd250, %rd250, 4;
	add.s64 	%rd249, %rd249, 1;
	add.s32 	%r146, %r146, 1;
	setp.ne.s32 	%p11, %r146, 0;
	@%p11 bra 	$L__BB1_15;
$L__BB1_16:
	setp.lt.s32 	%p12, %r142, 1;
	mov.b64 	%rd261, 0;
	@%p12 bra 	$L__BB1_30;
	and.b32  	%r17, %r142, 15;
	setp.lt.u32 	%p13, %r142, 16;
	mov.b64 	%rd261, 0;
	mov.u32 	%r151, %r142;
	@%p13 bra 	$L__BB1_21;
	add.s32 	%r149, %r142, -8;
	and.b32  	%r103, %r142, 2147483632;
	neg.s32 	%r148, %r103;
	mov.b64 	%rd261, 0;
$L__BB1_19:
	.pragma "nounroll";
	add.s32 	%r104, %r149, 7;
	mul.wide.u32 	%rd59, %r104, 4;
	add.s64 	%rd60, %rd2, %rd59;
	ld.local.s32 	%rd61, [%rd60];
	{ // callseq 0, 0
	.param .b32 param0;
	st.param.b32 	[param0], %r104;
	.param .b64 retval0;
	call.uni (retval0), 
	_Z6my_powxi, 
	(
	param0
	);
	ld.param.b64 	%rd62, [retval0];
	} // callseq 0
	mad.lo.s64 	%rd64, %rd62, %rd61, %rd261;
	add.s32 	%r105, %r149, 6;
	mul.wide.u32 	%rd65, %r105, 4;
	add.s64 	%rd66, %rd2, %rd65;
	ld.local.s32 	%rd67, [%rd66];
	{ // callseq 1, 0
	.param .b32 param0;
	st.param.b32 	[param0], %r105;
	.param .b64 retval0;
	call.uni (retval0), 
	_Z6my_powxi, 
	(
	param0
	);
	ld.param.b64 	%rd68, [retval0];
	} // callseq 1
	mad.lo.s64 	%rd70, %rd68, %rd67, %rd64;
	add.s32 	%r106, %r149, 5;
	mul.wide.u32 	%rd71, %r106, 4;
	add.s64 	%rd72, %rd2, %rd71;
	ld.local.s32 	%rd73, [%rd72];
	{ // callseq 2, 0
	.param .b32 param0;
	st.param.b32 	[param0], %r106;
	.param .b64 retval0;
	call.uni (retval0), 
	_Z6my_powxi, 
	(
	param0
	);
	ld.param.b64 	%rd74, [retval0];
	} // callseq 2
	mad.lo.s64 	%rd76, %rd74, %rd73, %rd70;
	add.s32 	%r107, %r149, 4;
	mul.wide.u32 	%rd77, %r107, 4;
	add.s64 	%rd78, %rd2, %rd77;
	ld.local.s32 	%rd79, [%rd78];
	{ // callseq 3, 0
	.param .b32 param0;
	st.param.b32 	[param0], %r107;
	.param .b64 retval0;
	call.uni (retval0), 
	_Z6my_powxi, 
	(
	param0
	);
	ld.param.b64 	%rd80, [retval0];
	} // callseq 3
	mad.lo.s64 	%rd82, %rd80, %rd79, %rd76;
	add.s32 	%r108, %r149, 3;
	mul.wide.u32 	%rd83, %r108, 4;
	add.s64 	%rd84, %rd2, %rd83;
	ld.local.s32 	%rd85, [%rd84];
	{ // callseq 4, 0
	.param .b32 param0;
	st.param.b32 	[param0], %r108;
	.param .b64 retval0;
	call.uni (retval0), 
	_Z6my_powxi, 
	(
	param0
	);
	ld.param.b64 	%rd86, [retval0];
	} // callseq 4
	mad.lo.s64 	%rd88, %rd86, %rd85, %rd82;
	add.s32 	%r109, %r149, 2;
	mul.wide.u32 	%rd89, %r109, 4;
	add.s64 	%rd90, %rd2, %rd89;
	ld.local.s32 	%rd91, [%rd90];
	{ // callseq 5, 0
	.param .b32 param0;
	st.param.b32 	[param0], %r109;
	.param .b64 retval0;
	call.uni (retval0), 
	_Z6my_powxi, 
	(
	param0
	);
	ld.param.b64 	%rd92, [retval0];
	} // callseq 5
	mad.lo.s64 	%rd94, %rd92, %rd91, %rd88;
	add.s32 	%r110, %r149, 1;
	mul.wide.u32 	%rd95, %r110, 4;
	add.s64 	%rd96, %rd2, %rd95;
	ld.local.s32 	%rd97, [%rd96];
	{ // callseq 6, 0
	.param .b32 param0;
	st.param.b32 	[param0], %r110;
	.param .b64 retval0;
	call.uni (retval0), 
	_Z6my_powxi, 
	(
	param0
	);
	ld.param.b64 	%rd98, [retval0];
	} // callseq 6
	mad.lo.s64 	%rd100, %rd98, %rd97, %rd94;
	add.s32 	%r111, %r149, -8;
	mul.wide.u32 	%rd101, %r149, 4;
	add.s64 	%rd102, %rd2, %rd101;
	ld.local.s32 	%rd103, [%rd102];
	{ // callseq 7, 0
	.param .b32 param0;
	st.param.b32 	[param0], %r149;
	.param .b64 retval0;
	call.uni (retval0), 
	_Z6my_powxi, 
	(
	param0
	);
	ld.param.b64 	%rd104, [retval0];
	} // callseq 7
	mad.lo.s64 	%rd106, %rd104, %rd103, %rd100;
	add.s32 	%r112, %r149, -1;
	mul.wide.u32 	%rd107, %r112, 4;
	add.s64 	%rd108, %rd2, %rd107;
	ld.local.s32 	%rd109, [%rd108];
	{ // callseq 8, 0
	.param .b32 param0;
	st.param.b32 	[param0], %r112;
	.param .b64 retval0;
	call.uni (retval0), 
	_Z6my_powxi, 
	(
	param0
	);
	ld.param.b64 	%rd110, [retval0];
	} // callseq 8
	mad.lo.s64 	%rd112, %rd110, %rd109, %rd106;
	add.s32 	%r113, %r149, -2;
	mul.wide.u32 	%rd113, %r113, 4;
	add.s64 	%rd114, %rd2, %rd113;
	ld.local.s32 	%rd115, [%rd114];
	{ // callseq 9, 0
	.param .b32 param0;
	st.param.b32 	[param0], %r113;
	.param .b64 retval0;
	call.uni (retval0), 
	_Z6my_powxi, 
	(
	param0
	);
	ld.param.b64 	%rd116, [retval0];
	} // callseq 9
	mad.lo.s64 	%rd118, %rd116, %rd115, %rd112;
	add.s32 	%r114, %r149, -3;
	mul.wide.u32 	%rd119, %r114, 4;
	add.s64 	%rd120, %rd2, %rd119;
	ld.local.s32 	%rd121, [%rd120];
	{ // callseq 10, 0
	.param .b32 param0;
	st.param.b32 	[param0], %r114;
	.param .b64 retval0;
	call.uni (retval0), 
	_Z6my_powxi, 
	(
	param0
	);
	ld.param.b64 	%rd122, [retval0];
	} // callseq 10
	mad.lo.s64 	%rd124, %rd122, %rd121, %rd118;
	add.s32 	%r115, %r149, -4;
	mul.wide.u32 	%rd125, %r115, 4;
	add.s64 	%rd126, %rd2, %rd125;
	ld.local.s32 	%rd127, [%rd126];
	{ // callseq 11, 0
	.param .b32 param0;
	st.param.b32 	[param0], %r115;
	.param .b64 retval0;
	call.uni (retval0), 
	_Z6my_powxi, 
	(
	param0
	);
	ld.param.b64 	%rd128, [retval0];
	} // callseq 11
	mad.lo.s64 	%rd130, %rd128, %rd127, %rd124;
	add.s32 	%r116, %r149, -5;
	mul.wide.u32 	%rd131, %r116, 4;
	add.s64 	%rd132, %rd2, %rd131;
	ld.local.s32 	%rd133, [%rd132];
	{ // callseq 12, 0
	.param .b32 param0;
	st.param.b32 	[param0], %r116;
	.param .b64 retval0;
	call.uni (retval0), 
	_Z6my_powxi, 
	(
	param0
	);
	ld.param.b64 	%rd134, [retval0];
	} // callseq 12
	mad.lo.s64 	%rd136, %rd134, %rd133, %rd130;
	add.s32 	%r117, %r149, -6;
	mul.wide.u32 	%rd137, %r117, 4;
	add.s64 	%rd138, %rd2, %rd137;
	ld.local.s32 	%rd139, [%rd138];
	{ // callseq 13, 0
	.param .b32 param0;
	st.param.b32 	[param0], %r117;
	.param .b64 retval0;
	call.uni (retval0), 
	_Z6my_powxi, 
	(
	param0
	);
	ld.param.b64 	%rd140, [retval0];
	} // callseq 13
	mad.lo.s64 	%rd142, %rd140, %rd139, %rd136;
	add.s32 	%r118, %r149, -7;
	mul.wide.u32 	%rd143, %r118, 4;
	add.s64 	%rd144, %rd2, %rd143;
	ld.local.s32 	%rd145, [%rd144];
	{ // callseq 14, 0
	.param .b32 param0;
	st.param.b32 	[param0], %r118;
	.param .b64 retval0;
	call.uni (retval0), 
	_Z6my_powxi, 
	(
	param0
	);
	ld.param.b64 	%rd146, [retval0];
	} // callseq 14
	mad.lo.s64 	%rd148, %rd146, %rd145, %rd142;
	mul.wide.u32 	%rd149, %r111, 4;
	add.s64 	%rd150, %rd2, %rd149;
	ld.local.s32 	%rd151, [%rd150];
	{ // callseq 15, 0
	.param .b32 param0;
	st.param.b32 	[param0], %r111;
	.param .b64 retval0;
	call.uni (retval0), 
	_Z6my_powxi, 
	(
	param0
	);
	ld.param.b64 	%rd152, [retval0];
	} // callseq 15
	mad.lo.s64 	%rd261, %rd152, %rd151, %rd148;
	add.s32 	%r149, %r149, -16;
	add.s32 	%r148, %r148, 16;
	setp.ne.s32 	%p14, %r148, 0;
	@%p14 bra 	$L__BB1_19;
	add.s32 	%r151, %r149, 8;
$L__BB1_21:
	setp.eq.s32 	%p15, %r17, 0;
	@%p15 bra 	$L__BB1_30;
	and.b32  	%r28, %r142, 7;
	setp.lt.u32 	%p16, %r17, 8;
	@%p16 bra 	$L__BB1_24;
	add.s32 	%r119, %r151, -1;
	mul.wide.u32 	%rd155, %r119, 4;
	add.s64 	%rd156, %rd2, %rd155;
	ld.local.s32 	%rd157, [%rd156];
	{ // callseq 16, 0
	.param .b32 param0;
	st.param.b32 	[param0], %r119;
	.param .b64 retval0;
	call.uni (retval0), 
	_Z6my_powxi, 
	(
	param0
	);
	ld.param.b64 	%rd158, [retval0];
	} // callseq 16
	mad.lo.s64 	%rd160, %rd158, %rd157, %rd261;
	add.s32 	%r120, %r151, -2;
	mul.wide.u32 	%rd161, %r120, 4;
	add.s64 	%rd162, %rd2, %rd161;
	ld.local.s32 	%rd163, [%rd162];
	{ // callseq 17, 0
	.param .b32 param0;
	st.param.b32 	[param0], %r120;
	.param .b64 retval0;
	call.uni (retval0), 
	_Z6my_powxi, 
	(
	param0
	);
	ld.param.b64 	%rd164, [retval0];
	} // callseq 17
	mad.lo.s64 	%rd166, %rd164, %rd163, %rd160;
	add.s32 	%r121, %r151, -3;
	mul.wide.u32 	%rd167, %r121, 4;
	add.s64 	%rd168, %rd2, %rd167;
	ld.local.s32 	%rd169, [%rd168];
	{ // callseq 18, 0
	.param .b32 param0;
	st.param.b32 	[param0], %r121;
	.param .b64 retval0;
	call.uni (retval0), 
	_Z6my_powxi, 
	(
	param0
	);
	ld.param.b64 	%rd170, [retval0];
	} // callseq 18
	mad.lo.s64 	%rd172, %rd170, %rd169, %rd166;
	add.s32 	%r122, %r151, -4;
	mul.wide.u32 	%rd173, %r122, 4;
	add.s64 	%rd174, %rd2, %rd173;
	ld.local.s32 	%rd175, [%rd174];
	{ // callseq 19, 0
	.param .b32 param0;
	st.param.b32 	[param0], %r122;
	.param .b64 retval0;
	call.uni (retval0), 
	_Z6my_powxi, 
	(
	param0
	);
	ld.param.b64 	%rd176, [retval0];
	} // callseq 19
	mad.lo.s64 	%rd178, %rd176, %rd175, %rd172;
	add.s32 	%r123, %r151, -5;
	mul.wide.u32 	%rd179, %r123, 4;
	add.s64 	%rd180, %rd2, %rd179;
	ld.local.s32 	%rd181, [%rd180];
	{ // callseq 20, 0
	.param .b32 param0;
	st.param.b32 	[param0], %r123;
	.param .b64 retval0;
	call.uni (retval0), 
	_Z6my_powxi, 
	(
	param0
	);
	ld.param.b64 	%rd182, [retval0];
	} // callseq 20
	mad.lo.s64 	%rd184, %rd182, %rd181, %rd178;
	add.s32 	%r124, %r151, -6;
	mul.wide.u32 	%rd185, %r124, 4;
	add.s64 	%rd186, %rd2, %rd185;
	ld.local.s32 	%rd187, [%rd186];
	{ // callseq 21, 0
	.param .b32 param0;
	st.param.b32 	[param0], %r124;
	.param .b64 retval0;
	call.uni (retval0), 
	_Z6my_powxi, 
	(
	param0
	);
	ld.param.b64 	%rd188, [retval0];
	} // callseq 21
	mad.lo.s64 	%rd190, %rd188, %rd187, %rd184;
	add.s32 	%r125, %r151, -7;
	mul.wide.u32 	%rd191, %r125, 4;
	add.s64 	%rd192, %rd2, %rd191;
	ld.local.s32 	%rd193, [%rd192];
	{ // callseq 22, 0
	.param .b32 param0;
	st.param.b32 	[param0], %r125;
	.param .b64 retval0;
	call.uni (retval0), 
	_Z6my_powxi, 
	(
	param0
	);
	ld.param.b64 	%rd194, [retval0];
	} // callseq 22
	mad.lo.s64 	%rd196, %rd194, %rd193, %rd190;
	add.s32 	%r151, %r151, -8;
	mul.wide.u32 	%rd197, %r151, 4;
	add.s64 	%rd198, %rd2, %rd197;
	ld.local.s32 	%rd199, [%rd198];
	{ // callseq 23, 0
	.param .b32 param0;
	st.param.b32 	[param0], %r151;
	.param .b64 retval0;
	call.uni (retval0), 
	_Z6my_powxi, 
	(
	param0
	);
	ld.param.b64 	%rd200, [retval0];
	} // callseq 23
	mad.lo.s64 	%rd261, %rd200, %rd199, %rd196;
$L__BB1_24:
	setp.eq.s32 	%p17, %r28, 0;
	@%p17 bra 	$L__BB1_30;
	and.b32  	%r31, %r142, 3;
	setp.lt.u32 	%p18, %r28, 4;
	@%p18 bra 	$L__BB1_27;
	add.s32 	%r126, %r151, -1;
	mul.wide.u32 	%rd203, %r126, 4;
	add.s64 	%rd204, %rd2, %rd203;
	ld.local.s32 	%rd205, [%rd204];
	{ // callseq 24, 0
	.param .b32 param0;
	st.param.b32 	[param0], %r126;
	.param .b64 retval0;
	call.uni (retval0), 
	_Z6my_powxi, 
	(
	param0
	);
	ld.param.b64 	%rd206, [retval0];
	} // callseq 24
	mad.lo.s64 	%rd208, %rd206, %rd205, %rd261;
	add.s32 	%r127, %r151, -2;
	mul.wide.u32 	%rd209, %r127, 4;
	add.s64 	%rd210, %rd2, %rd209;
	ld.local.s32 	%rd211, [%rd210];
	{ // callseq 25, 0
	.param .b32 param0;
	st.param.b32 	[param0], %r127;
	.param .b64 retval0;
	call.uni (retval0), 
	_Z6my_powxi, 
	(
	param0
	);
	ld.param.b64 	%rd212, [retval0];
	} // callseq 25
	mad.lo.s64 	%rd214, %rd212, %rd211, %rd208;
	add.s32 	%r128, %r151, -3;
	mul.wide.u32 	%rd215, %r128, 4;
	add.s64 	%rd216, %rd2, %rd215;
	ld.local.s32 	%rd217, [%rd216];
	{ // callseq 26, 0
	.param .b32 param0;
	st.param.b32 	[param0], %r128;
	.param .b64 retval0;
	call.uni (retval0), 
	_Z6my_powxi, 
	(
	param0
	);
	ld.param.b64 	%rd218, [retval0];
	} // callseq 26
	mad.lo.s64 	%rd220, %rd218, %rd217, %rd214;
	add.s32 	%r151, %r151, -4;
	mul.wide.u32 	%rd221, %r151, 4;
	add.s64 	%rd222, %rd2, %rd221;
	ld.local.s32 	%rd223, [%rd222];
	{ // callseq 27, 0
	.param .b32 param0;
	st.param.b32 	[param0], %r151;
	.param .b64 retval0;
	call.uni (retval0), 
	_Z6my_powxi, 
	(
	param0
	);
	ld.param.b64 	%rd224, [retval0];
	} // callseq 27
	mad.lo.s64 	%rd261, %rd224, %rd223, %rd220;
$L__BB1_27:
	setp.eq.s32 	%p19, %r31, 0;
	@%p19 bra 	$L__BB1_30;
	neg.s32 	%r153, %r31;
$L__BB1_29:
	.pragma "nounroll";
	add.s32 	%r151, %r151, -1;
	mul.wide.u32 	%rd226, %r151, 4;
	add.s64 	%rd227, %rd2, %rd226;
	ld.local.s32 	%rd228, [%rd227];
	{ // callseq 28, 0
	.param .b32 param0;
	st.param.b32 	[param0], %r151;
	.param .b64 retval0;
	call.uni (retval0), 
	_Z6my_powxi, 
	(
	param0
	);
	ld.param.b64 	%rd229, [retval0];
	} // callseq 28
	mad.lo.s64 	%rd261, %rd229, %rd228, %rd261;
	add.s32 	%r153, %r153, 1;
	setp.ne.s32 	%p20, %r153, 0;
	@%p20 bra 	$L__BB1_29;
$L__BB1_30:
	{ // callseq 29, 0
	.param .b32 param0;
	st.param.b32 	[param0], %r142;
	.param .b64 retval0;
	call.uni (retval0), 
	_Z6my_powxi, 
	(
	param0
	);
	ld.param.b64 	%rd231, [retval0];
	} // callseq 29
	mov.u32 	%r129, %ctaid.x;
	mov.u32 	%r39, %ntid.x;
	mov.u32 	%r130, %tid.x;
	mad.lo.s32 	%r131, %r129, %r39, %r130;
	cvt.u64.u32 	%rd262, %r131;
	setp.le.s64 	%p21, %rd231, %rd262;
	@%p21 bra 	$L__BB1_39;
	mov.u32 	%r132, %nctaid.x;
	mul.lo.s32 	%r133, %r39, %r132;
	cvt.u64.u32 	%rd34, %r133;
$L__BB1_32:
	setp.ne.s64 	%p22, %rd262, %rd261;
	@%p22 bra 	$L__BB1_38;
	mov.u64 	%rd233, $str;
	cvta.global.u64 	%rd234, %rd233;
	{ // callseq 30, 0
	.param .b64 param0;
	st.param.b64 	[param0], %rd234;
	.param .b64 param1;
	st.param.b64 	[param1], 0;
	.param .b32 retval0;
	call.uni (retval0), 
	vprintf, 
	(
	param0, 
	param1
	);
	ld.param.b32 	%r134, [retval0];
	} // callseq 30
	st.local.u64 	[%rd4], %rd261;
	mov.u64 	%rd235, $str$1;
	cvta.global.u64 	%rd236, %rd235;
	{ // callseq 31, 0
	.param .b64 param0;
	st.param.b64 	[param0], %rd236;
	.param .b64 param1;
	st.param.b64 	[param1], %rd44;
	.param .b32 retval0;
	call.uni (retval0), 
	vprintf, 
	(
	param0, 
	param1
	);
	ld.param.b32 	%r136, [retval0];
	} // callseq 31
	setp.eq.s64 	%p24, %rd261, 0;
	mov.b64 	%rd264, 0;
	@%p24 bra 	$L__BB1_37;
	mov.b32 	%r155, 0;
$L__BB1_35:
	mul.hi.u64 	%rd238, %rd261, -7515340178177965473;
	shr.u64 	%rd37, %rd238, 4;
	mul.lo.s64 	%rd239, %rd37, 27;
	sub.s64 	%rd240, %rd261, %rd239;
	cvt.u16.u64 	%rs3, %rd240;
	add.s16 	%rs4, %rs3, 96;
	add.s32 	%r41, %r155, 1;
	cvt.u64.u32 	%rd241, %r155;
	add.s64 	%rd242, %rd3, %rd241;
	st.local.u8 	[%rd242], %rs4;
	setp.gt.u64 	%p25, %rd261, 26;
	mov.u32 	%r155, %r41;
	mov.u64 	%rd261, %rd37;
	@%p25 bra 	$L__BB1_35;
	cvt.u64.u32 	%rd264, %r41;
$L__BB1_37:
	add.s64 	%rd243, %rd3, %rd264;
	mov.b16 	%rs5, 0;
	st.local.u8 	[%rd243], %rs5;
	st.local.u64 	[%rd4], %rd43;
	mov.u64 	%rd245, $str$2;
	cvta.global.u64 	%rd246, %rd245;
	{ // callseq 32, 0
	.param .b64 param0;
	st.param.b64 	[param0], %rd246;
	.param .b64 param1;
	st.param.b64 	[param1], %rd44;
	.param .b32 retval0;
	call.uni (retval0), 
	vprintf, 
	(
	param0, 
	param1
	);
	ld.param.b32 	%r139, [retval0];
	} // callseq 32
	bra.uni 	$L__BB1_39;
$L__BB1_38:
	add.s64 	%rd262, %rd262, %rd34;
	setp.lt.s64 	%p23, %rd262, %rd231;
	@%p23 bra 	$L__BB1_32;
$L__BB1_39:
	ret;

}


// ===== COMPILED SASS (sm_100) =====

	.target	sm_100

	.elftype	@"ET_EXEC"


//--------------------- .note.nv.tkinfo           --------------------------
	.section	.note.nv.tkinfo,"",@"SHT_NOTE"
	.sectionflags	@"SHF_NOTE_NV_TKINFO"
	.tkinfo
        /*0018*/ 	.word	0x00000002
        /*0030*/ 	.string	""
        /*0030*/ 	.string	"ptxas"
        /*0030*/ 	.string	"Cuda compilation tools, release 13.0, V13.0.88"
        /*0030*/ 	.string	"Build cuda_13.0.r13.0/compiler.36424714_0"
        /*0030*/ 	.string	"-arch sm_100 -m 64 "



//--------------------- .note.nv.cuinfo           --------------------------
	.section	.note.nv.cuinfo,"",@"SHT_NOTE"
	.sectionflags	@"SHF_NOTE_NV_CUINFO"
        /*0018*/ 	.short	0x0002
        /*001a*/ 	.short	0x0064
        /*001c*/ 	.short	0x0082
	.zero		2


//--------------------- .nv.info                  --------------------------
	.section	.nv.info,"",@"SHT_CUDA_INFO"
	.align	4


	//----- nvinfo : EIATTR_REGCOUNT
	.align		4
        /*0000*/ 	.byte	0x04, 0x2f
        /*0002*/ 	.short	(.L_4 - .L_3)
	.align		4
.L_3:
        /*0004*/ 	.word	index@(_Z10bruteForcePc)
        /*0008*/ 	.word	0x0000001e


	//----- nvinfo : EIATTR_FRAME_SIZE
	.align		4
.L_4:
        /*000c*/ 	.byte	0x04, 0x11
        /*000e*/ 	.short	(.L_6 - .L_5)
	.align		4
.L_5:
        /*0010*/ 	.word	index@($_Z10bruteForcePc$_Z6my_powxi)
        /*0014*/ 	.word	0x00000070


	//----- nvinfo : EIATTR_FRAME_SIZE
	.align		4
.L_6:
        /*0018*/ 	.byte	0x04, 0x11
        /*001a*/ 	.short	(.L_8 - .L_7)
	.align		4
.L_7:
        /*001c*/ 	.word	index@(_Z10bruteForcePc)
        /*0020*/ 	.word	0x00000070


	//----- nvinfo : EIATTR_MIN_STACK_SIZE
	.align		4
.L_8:
        /*0024*/ 	.byte	0x04, 0x12
        /*0026*/ 	.short	(.L_10 - .L_9)
	.align		4
.L_9:
        /*0028*/ 	.word	index@(_Z10bruteForcePc)
        /*002c*/ 	.word	0x00000070
.L_10:


//--------------------- .nv.compat                --------------------------
	.section	.nv.compat,"",@"SHT_CUDA_COMPAT_INFO"
	.align	4
        /*0000*/ 	.byte	0x02, 0x09, 0x00, 0x00, 0x02, 0x02, 0x01, 0x00, 0x02, 0x05, 0x05, 0x00, 0x03, 0x07, 0x01, 0x01
        /*0010*/ 	.byte	0x02, 0x03, 0x00, 0x00, 0x02, 0x06, 0x01, 0x00, 0x04, 0x0b, 0x08, 0x00, 0x09, 0x00, 0x00, 0x00
        /*0020*/ 	.byte	0x00, 0x00, 0x00, 0x00


//--------------------- .nv.info._Z10bruteForcePc --------------------------
	.section	.nv.info._Z10bruteForcePc,"",@"SHT_CUDA_INFO"
	.sectionflags	@""
	.align	4


	//----- nvinfo : EIATTR_CUDA_API_VERSION
	.align		4
        /*0000*/ 	.byte	0x04, 0x37
        /*0002*/ 	.short	(.L_12 - .L_11)
.L_11:
        /*0004*/ 	.word	0x00000082


	//----- nvinfo : EIATTR_KPARAM_INFO
	.align		4
.L_12:
        /*0008*/ 	.byte	0x04, 0x17
        /*000a*/ 	.short	(.L_14 - .L_13)
.L_13:
        /*000c*/ 	.word	0x00000000
        /*0010*/ 	.short	0x0000
        /*0012*/ 	.short	0x0000
        /*0014*/ 	.byte	0x00, 0xf5, 0x21, 0x00


	//----- nvinfo : EIATTR_SPARSE_MMA_MASK
	.align		4
.L_14:
        /*0018*/ 	.byte	0x03, 0x50
        /*001a*/ 	.short	0x0000


	//----- nvinfo : EIATTR_MAXREG_COUNT
	.align		4
        /*001c*/ 	.byte	0x03, 0x1b
        /*001e*/ 	.short	0x00ff


	//----- nvinfo : EIATTR_EXTERNS
	.align		4
        /*0020*/ 	.byte	0x04, 0x0f
        /*0022*/ 	.short	(.L_16 - .L_15)


	//   ....[0]....
	.align		4
.L_15:
        /*0024*/ 	.word	index@(vprintf)


	//----- nvinfo : EIATTR_MERCURY_ISA_VERSION
	.align		4
.L_16:
        /*0028*/ 	.byte	0x03, 0x5f
        /*002a*/ 	.short	0x0101


	//----- nvinfo : EIATTR_VRC_CTA_INIT_COUNT
	.align		4
        /*002c*/ 	.byte	0x02, 0x4a
	.zero		1
	.zero		1


	//----- nvinfo : EIATTR_SYSCALL_OFFSETS
	.align		4
        /*0030*/ 	.byte	0x04, 0x46
        /*0032*/ 	.short	(.L_18 - .L_17)


	//   ....[0]....
.L_17:
        /*0034*/ 	.word	0x00002240


	//   ....[1]....
        /*0038*/ 	.word	0x000022f0


	//   ....[2]....
        /*003c*/ 	.word	0x00002570


	//----- nvinfo : EIATTR_EXIT_INSTR_OFFSETS
	.align		4
.L_18:
        /*0040*/ 	.byte	0x04, 0x1c
        /*0042*/ 	.short	(.L_20 - .L_19)


	//   ....[0]....
.L_19:
        /*0044*/ 	.word	0x000020d0


	//   ....[1]....
        /*0048*/ 	.word	0x000021b0


	//   ....[2]....
        /*004c*/ 	.word	0x00002580


	//----- nvinfo : EIATTR_CRS_STACK_SIZE
	.align		4
.L_20:
        /*0050*/ 	.byte	0x04, 0x1e
        /*0052*/ 	.short	(.L_22 - .L_21)
.L_21:
        /*0054*/ 	.word	0x00000000


	//----- nvinfo : EIATTR_CBANK_PARAM_SIZE
	.align		4
.L_22:
        /*0058*/ 	.byte	0x03, 0x19
        /*005a*/ 	.short	0x0008


	//----- nvinfo : EIATTR_PARAM_CBANK
	.align		4
        /*005c*/ 	.byte	0x04, 0x0a
        /*005e*/ 	.short	(.L_24 - .L_23)
	.align		4
.L_23:
        /*0060*/ 	.word	index@(.nv.constant0._Z10bruteForcePc)
        /*0064*/ 	.short	0x0380
        /*0066*/ 	.short	0x0008


	//----- nvinfo : EIATTR_SW_WAR
	.align		4
.L_24:
        /*0068*/ 	.byte	0x04, 0x36
        /*006a*/ 	.short	(.L_26 - .L_25)
.L_25:
        /*006c*/ 	.word	0x00000008
.L_26:


//--------------------- .nv.callgraph             --------------------------
	.section	.nv.callgraph,"",@"SHT_CUDA_CALLGRAPH"
	.align	4
	.sectionentsize	8
	.align		4
        /*0000*/ 	.word	0x00000000
	.align		4
        /*0004*/ 	.word	0xffffffff
	.align		4
        /*0008*/ 	.word	index@(_Z10bruteForcePc)
	.align		4
        /*000c*/ 	.word	index@(vprintf)
	.align		4
        /*0010*/ 	.word	0x00000000
	.align		4
        /*0014*/ 	.word	0xfffffffe
	.align		4
        /*0018*/ 	.word	0x00000000
	.align		4
        /*001c*/ 	.word	0xfffffffd
	.align		4
        /*0020*/ 	.word	0x00000000
	.align		4
        /*0024*/ 	.word	0xfffffffc


//--------------------- .nv.constant4             --------------------------
	.section	.nv.constant4,"a",@progbits
	.align	8
	.align		8
.nv.constant4:
        /*0000*/ 	.dword	vprintf
	.align		8
        /*0008*/ 	.dword	$str
	.align		8
        /*0010*/ 	.dword	$str$1
	.align		8
        /*0018*/ 	.dword	$str$2


//--------------------- .text._Z10bruteForcePc    --------------------------
	.section	.text._Z10bruteForcePc,"ax",@progbits
	.align	128
        .global         _Z10bruteForcePc
        .type           _Z10bruteForcePc,@function
        .size           _Z10bruteForcePc,(.L_x_31 - _Z10bruteForcePc)
        .other          _Z10bruteForcePc,@"STO_CUDA_ENTRY STV_DEFAULT"
_Z10bruteForcePc:
.text._Z10bruteForcePc:
[----:B------:R-:W0:Y:S08]  /*0000*/  LDC R1, c[0x0][0x37c] ;  /* 0x0000df00ff017b82 */ /* 0x000e300000000800 */
[----:B------:R-:W1:Y:S01]  /*0010*/  LDC.64 R4, c[0x0][0x380] ;  /* 0x0000e000ff047b82 */ /* 0x000e620000000a00 */
[----:B------:R-:W1:Y:S01]  /*0020*/  LDCU.64 UR6, c[0x0][0x358] ;  /* 0x00006b00ff0677ac */ /* 0x000e620008000a00 */
[----:B0-----:R-:W-:Y:S01]  /*0030*/  VIADD R1, R1, 0xffffff90 ;  /* 0xffffff9001017836 */ /* 0x001fe20000000000 */
[----:B-1----:R-:W2:Y:S01]  /*0040*/  LDG.E.U8 R4, desc[UR6][R4.64] ;  /* 0x0000000604047981 */ /* 0x002ea2000c1e1100 */
[----:B------:R-:W0:Y:S01]  /*0050*/  LDCU UR4, c[0x0][0x2f8] ;  /* 0x00005f00ff0477ac */ /* 0x000e220008000800 */
[----:B------:R-:W-:Y:S01]  /*0060*/  IMAD.MOV.U32 R0, RZ, RZ, RZ ;  /* 0x000000ffff007224 */ /* 0x000fe200078e00ff */
[----:B------:R-:W1:Y:S01]  /*0070*/  LDCU UR8, c[0x0][0x2fc] ;  /* 0x00005f80ff0877ac */ /* 0x000e620008000800 */
[----:B0-----:R-:W-:-:S04]  /*0080*/  IADD3 R2, P0, PT, R1, UR4, RZ ;  /* 0x0000000401027c10 */ /* 0x001fc8000ff1e0ff */
[C---:B------:R-:W-:Y:S02]  /*0090*/  IADD3 R16, P1, PT, R2.reuse, 0x50, RZ ;  /* 0x0000005002107810 */ /* 0x040fe40007f3e0ff */
[----:B------:R-:W-:Y:S02]  /*00a0*/  IADD3 R2, P2, PT, R2, 0x68, RZ ;  /* 0x0000006802027810 */ /* 0x000fe40007f5e0ff */
[----:B--2---:R-:W-:-:S13]  /*00b0*/  ISETP.NE.AND P3, PT, R4, RZ, PT ;  /* 0x000000ff0400720c */ /* 0x004fda0003f65270 */
[----:B-1----:R-:W-:Y:S05]  /*00c0*/  @!P3 BRA `(.L_x_0) ;  /* 0x00000000002cb947 */ /* 0x002fea0003800000 */
[----:B------:R-:W-:Y:S01]  /*00d0*/  HFMA2 R0, -RZ, RZ, 0, 0 ;  /* 0x00000000ff007431 */ /* 0x000fe200000001ff */
[----:B------:R-:W0:Y:S01]  /*00e0*/  LDCU.64 UR4, c[0x0][0x380] ;  /* 0x00007000ff0477ac */ /* 0x000e220008000a00 */
[----:B------:R-:W-:-:S05]  /*00f0*/  NOP ;  /* 0x0000000000007918 */ /* 0x000fca0000000000 */
.L_x_1:
[----:B0-----:R-:W-:Y:S02]  /*0100*/  IMAD.U32 R4, RZ, RZ, UR4 ;  /* 0x00000004ff047e24 */ /* 0x001fe4000f8e00ff */
[----:B------:R-:W-:-:S05]  /*0110*/  IMAD.U32 R5, RZ, RZ, UR5 ;  /* 0x00000005ff057e24 */ /* 0x000fca000f8e00ff */
[----:B------:R-:W2:Y:S01]  /*0120*/  LDG.E.U8 R4, desc[UR6][R4.64+0x1] ;  /* 0x0000010604047981 */ /* 0x000ea2000c1e1100 */
[----:B------:R-:W-:Y:S01]  /*0130*/  UIADD3 UR4, UP0, UPT, UR4, 0x1, URZ ;  /* 0x0000000104047890 */ /* 0x000fe2000ff1e0ff */
[----:B------:R-:W-:-:S03]  /*0140*/  IADD3 R0, PT, PT, R0, 0x1, RZ ;  /* 0x0000000100007810 */ /* 0x000fc60007ffe0ff */
[----:B------:R-:W-:Y:S01]  /*0150*/  UIADD3.X UR5, UPT, UPT, URZ, UR5, URZ, UP0, !UPT ;  /* 0x00000005ff057290 */ /* 0x000fe200087fe4ff */
[----:B--2---:R-:W-:-:S13]  /*0160*/  ISETP.NE.AND P3, PT, R4, RZ, PT ;  /* 0x000000ff0400720c */ /* 0x004fda0003f65270 */
[----:B------:R-:W-:Y:S05]  /*0170*/  @P3 BRA `(.L_x_1) ;  /* 0xfffffffc00e03947 */ /* 0x000fea000383ffff */
.L_x_0:
[----:B------:R-:W-:Y:S01]  /*0180*/  ISETP.NE.AND P3, PT, R0, RZ, PT ;  /* 0x000000ff0000720c */ /* 0x000fe20003f65270 */
[----:B------:R-:W-:-:S04]  /*0190*/  IMAD.X R18, RZ, RZ, UR8, P0 ;  /* 0x00000008ff127e24 */ /* 0x000fc800080e06ff */
[----:B------:R-:W-:Y:S01]  /*01a0*/  IMAD.X R17, RZ, RZ, R18, P1 ;  /* 0x000000ffff117224 */ /* 0x000fe200008e0612 */
[----:B------:R-:W-:-:S07]  /*01b0*/  IADD3.X R18, PT, PT, RZ, R18, RZ, P2, !PT ;  /* 0x00000012ff127210 */ /* 0x000fce00017fe4ff */
[----:B------:R-:W-:Y:S05]  /*01c0*/  @!P3 BRA `(.L_x_2) ;  /* 0x0000000400dcb947 */ /* 0x000fea0003800000 */
[C---:B------:R-:W-:Y:S01]  /*01d0*/  ISETP.GE.U32.AND P0, PT, R0.reuse, 0x10, PT ;  /* 0x000000100000780c */ /* 0x040fe20003f06070 */
[----:B------:R-:W-:Y:S01]  /*01e0*/  IMAD.MOV.U32 R6, RZ, RZ, RZ ;  /* 0x000000ffff067224 */ /* 0x000fe200078e00ff */
[----:B------:R-:W-:-:S04]  /*01f0*/  LOP3.LUT R27, R0, 0xf, RZ, 0xc0, !PT ;  /* 0x0000000f001b7812 */ /* 0x000fc800078ec0ff */
[----:B------:R-:W-:-:S07]  /*0200*/  ISETP.NE.AND P1, PT, R27, RZ, PT ;  /* 0x000000ff1b00720c */ /* 0x000fce0003f25270 */
[----:B------:R-:W-:Y:S06]  /*0210*/  @!P0 BRA `(.L_x_3) ;  /* 0x0000000000c88947 */ /* 0x000fec0003800000 */
[----:B------:R-:W0:Y:S01]  /*0220*/  LDCU.64 UR4, c[0x0][0x380] ;  /* 0x00007000ff0477ac */ /* 0x000e220008000a00 */
[----:B------:R-:W-:Y:S01]  /*0230*/  LOP3.LUT R6, R0, 0xfffffff0, RZ, 0xc0, !PT ;  /* 0xfffffff000067812 */ /* 0x000fe200078ec0ff */
[----:B------:R-:W-:-:S03]  /*0240*/  VIADD R26, R1, 0x20 ;  /* 0x00000020011a7836 */ /* 0x000fc60000000000 */
[----:B------:R-:W-:Y:S01]  /*0250*/  IADD3 R3, PT, PT, -R6, RZ, RZ ;  /* 0x000000ff06037210 */ /* 0x000fe20007ffe1ff */
[----:B0-----:R-:W-:-:S04]  /*0260*/  UIADD3 UR4, UP0, UPT, UR4, 0x7, URZ ;  /* 0x0000000704047890 */ /* 0x001fc8000ff1e0ff */
[----:B------:R-:W-:Y:S02]  /*0270*/  UIADD3.X UR5, UPT, UPT, URZ, UR5, URZ, UP0, !UPT ;  /* 0x00000005ff057290 */ /* 0x000fe400087fe4ff */
[----:B------:R-:W-:-:S04]  /*0280*/  IMAD.U32 R4, RZ, RZ, UR4 ;  /* 0x00000004ff047e24 */ /* 0x000fc8000f8e00ff */
[----:B------:R-:W-:-:S07]  /*0290*/  IMAD.U32 R5, RZ, RZ, UR5 ;  /* 0x00000005ff057e24 */ /* 0x000fce000f8e00ff */
.L_x_4:
[----:B------:R-:W2:Y:S04]  /*02a0*/  LDG.E.S8 R7, desc[UR6][R4.64+-0x7] ;  /* 0xfffff90604077981 */ /* 0x000ea8000c1e1300 */
[----:B------:R-:W3:Y:S04]  /*02b0*/  LDG.E.S8 R9, desc[UR6][R4.64+-0x6] ;  /* 0xfffffa0604097981 */ /* 0x000ee8000c1e1300 */
[----:B------:R-:W4:Y:S04]  /*02c0*/  LDG.E.S8 R10, desc[UR6][R4.64+-0x5] ;  /* 0xfffffb06040a7981 */ /* 0x000f28000c1e1300 */
[----:B------:R-:W5:Y:S04]  /*02d0*/  LDG.E.S8 R11, desc[UR6][R4.64+-0x4] ;  /* 0xfffffc06040b7981 */ /* 0x000f68000c1e1300 */
        /* <DEDUP_REMOVED lines=10> */
[----:B------:R-:W5:Y:S01]  /*0380*/  LDG.E.S8 R25, desc[UR6][R4.64+0x8] ;  /* 0x0000080604197981 */ /* 0x000f62000c1e1300 */
[----:B--2---:R-:W-:-:S03]  /*0390*/  IADD3 R8, PT, PT, R7, -0x60, RZ ;  /* 0xffffffa007087810 */ /* 0x004fc60007ffe0ff */
[----:B------:R0:W2:Y:S01]  /*03a0*/  LDG.E.S8 R7, desc[UR6][R4.64+-0x3] ;  /* 0xfffffd0604077981 */ /* 0x0000a2000c1e1300 */
[----:B------:R-:W-:Y:S02]  /*03b0*/  VIADD R3, R3, 0x10 ;  /* 0x0000001003037836 */ /* 0x000fe40000000000 */
[----:B---3--:R-:W-:Y:S02]  /*03c0*/  VIADD R9, R9, 0xffffffa0 ;  /* 0xffffffa009097836 */ /* 0x008fe40000000000 */
[----:B----4-:R-:W-:Y:S01]  /*03d0*/  VIADD R10, R10, 0xffffffa0 ;  /* 0xffffffa00a0a7836 */ /* 0x010fe20000000000 */
[----:B------:R-:W-:Y:S02]  /*03e0*/  ISETP.NE.AND P0, PT, R3, RZ, PT ;  /* 0x000000ff0300720c */ /* 0x000fe40003f05270 */
[----:B-----5:R-:W-:-:S05]  /*03f0*/  IADD3 R11, PT, PT, R11, -0x60, RZ ;  /* 0xffffffa00b0b7810 */ /* 0x020fca0007ffe0ff */
[----:B------:R1:W-:Y:S01]  /*0400*/  STL.128 [R26+-0x20], R8 ;  /* 0xffffe0081a007387 */ /* 0x0003e20000100c00 */
[----:B0-----:R-:W-:-:S05]  /*0410*/  IADD3 R4, P2, PT, R4, 0x10, RZ ;  /* 0x0000001004047810 */ /* 0x001fca0007f5e0ff */
[----:B------:R-:W-:Y:S02]  /*0420*/  IMAD.X R5, RZ, RZ, R5, P2 ;  /* 0x000000ffff057224 */ /* 0x000fe400010e0605 */
[----:B-1----:R-:W-:Y:S02]  /*0430*/  VIADD R9, R12, 0xffffffa0 ;  /* 0xffffffa00c097836 */ /* 0x002fe40000000000 */
[----:B------:R-:W-:Y:S02]  /*0440*/  VIADD R11, R14, 0xffffffa0 ;  /* 0xffffffa00e0b7836 */ /* 0x000fe40000000000 */
[----:B------:R-:W-:Y:S01]  /*0450*/  VIADD R12, R15, 0xffffffa0 ;  /* 0xffffffa00f0c7836 */ /* 0x000fe20000000000 */
[----:B------:R-:W-:Y:S01]  /*0460*/  IADD3 R10, PT, PT, R13, -0x60, RZ ;  /* 0xffffffa00d0a7810 */ /* 0x000fe20007ffe0ff */
[----:B------:R-:W-:Y:S01]  /*0470*/  VIADD R14, R20, 0xffffffa0 ;  /* 0xffffffa0140e7836 */ /* 0x000fe20000000000 */
[----:B------:R-:W-:Y:S01]  /*0480*/  IADD3 R20, PT, PT, R22, -0x60, RZ ;  /* 0xffffffa016147810 */ /* 0x000fe20007ffe0ff */
[----:B------:R-:W-:-:S02]  /*0490*/  VIADD R15, R21, 0xffffffa0 ;  /* 0xffffffa0150f7836 */ /* 0x000fc40000000000 */
[----:B------:R-:W-:Y:S01]  /*04a0*/  VIADD R21, R23, 0xffffffa0 ;  /* 0xffffffa017157836 */ /* 0x000fe20000000000 */
[----:B------:R-:W-:Y:S01]  /*04b0*/  IADD3 R13, PT, PT, R19, -0x60, RZ ;  /* 0xffffffa0130d7810 */ /* 0x000fe20007ffe0ff */
[----:B------:R-:W-:Y:S01]  /*04c0*/  VIADD R22, R24, 0xffffffa0 ;  /* 0xffffffa018167836 */ /* 0x000fe20000000000 */
[----:B------:R-:W-:-:S03]  /*04d0*/  IADD3 R23, PT, PT, R25, -0x60, RZ ;  /* 0xffffffa019177810 */ /* 0x000fc60007ffe0ff */
[----:B------:R-:W-:Y:S04]  /*04e0*/  STL.128 [R26], R12 ;  /* 0x0000000c1a007387 */ /* 0x000fe80000100c00 */
[----:B------:R-:W-:Y:S01]  /*04f0*/  STL.128 [R26+0x10], R20 ;  /* 0x000010141a007387 */ /* 0x000fe20000100c00 */
[----:B--2---:R-:W-:-:S05]  /*0500*/  VIADD R8, R7, 0xffffffa0 ;  /* 0xffffffa007087836 */ /* 0x004fca0000000000 */
[----:B------:R0:W-:Y:S02]  /*0510*/  STL.128 [R26+-0x10], R8 ;  /* 0xfffff0081a007387 */ /* 0x0001e40000100c00 */
[----:B0-----:R-:W-:Y:S01]  /*0520*/  IADD3 R26, PT, PT, R26, 0x40, RZ ;  /* 0x000000401a1a7810 */ /* 0x001fe20007ffe0ff */
[----:B------:R-:W-:Y:S06]  /*0530*/  @P0 BRA `(.L_x_4) ;  /* 0xfffffffc00580947 */ /* 0x000fec000383ffff */
.L_x_3:
[----:B------:R-:W-:Y:S05]  /*0540*/  @!P1 BRA `(.L_x_2) ;  /* 0x0000000000fc9947 */ /* 0x000fea0003800000 */
[----:B------:R-:W-:Y:S02]  /*0550*/  ISETP.GE.U32.AND P0, PT, R27, 0x8, PT ;  /* 0x000000081b00780c */ /* 0x000fe40003f06070 */
[----:B------:R-:W-:-:S04]  /*0560*/  LOP3.LUT R19, R0, 0x7, RZ, 0xc0, !PT ;  /* 0x0000000700137812 */ /* 0x000fc800078ec0ff */
[----:B------:R-:W-:-:S07]  /*0570*/  ISETP.NE.AND P1, PT, R19, RZ, PT ;  /* 0x000000ff1300720c */ /* 0x000fce0003f25270 */
[----:B------:R-:W-:Y:S06]  /*0580*/  @!P0 BRA `(.L_x_5) ;  /* 0x00000000005c8947 */ /* 0x000fec0003800000 */
[----:B------:R-:W0:Y:S02]  /*0590*/  LDCU.64 UR4, c[0x0][0x380] ;  /* 0x00007000ff0477ac */ /* 0x000e240008000a00 */
[----:B0-----:R-:W-:-:S05]  /*05a0*/  IADD3 R4, P0, PT, R6, UR4, RZ ;  /* 0x0000000406047c10 */ /* 0x001fca000ff1e0ff */
[----:B------:R-:W-:-:S05]  /*05b0*/  IMAD.X R5, RZ, RZ, UR5, P0 ;  /* 0x00000005ff057e24 */ /* 0x000fca00080e06ff */
[----:B------:R-:W2:Y:S04]  /*05c0*/  LDG.E.S8 R3, desc[UR6][R4.64] ;  /* 0x0000000604037981 */ /* 0x000ea8000c1e1300 */
[----:B------:R-:W3:Y:S04]  /*05d0*/  LDG.E.S8 R9, desc[UR6][R4.64+0x1] ;  /* 0x0000010604097981 */ /* 0x000ee8000c1e1300 */
[----:B------:R-:W4:Y:S04]  /*05e0*/  LDG.E.S8 R10, desc[UR6][R4.64+0x2] ;  /* 0x00000206040a7981 */ /* 0x000f28000c1e1300 */
[----:B------:R-:W5:Y:S04]  /*05f0*/  LDG.E.S8 R11, desc[UR6][R4.64+0x3] ;  /* 0x00000306040b7981 */ /* 0x000f68000c1e1300 */
[----:B------:R-:W5:Y:S04]  /*0600*/  LDG.E.S8 R12, desc[UR6][R4.64+0x4] ;  /* 0x00000406040c7981 */ /* 0x000f68000c1e1300 */
[----:B------:R-:W5:Y:S04]  /*0610*/  LDG.E.S8 R13, desc[UR6][R4.64+0x5] ;  /* 0x00000506040d7981 */ /* 0x000f68000c1e1300 */
[----:B------:R-:W5:Y:S04]  /*0620*/  LDG.E.S8 R14, desc[UR6][R4.64+0x6] ;  /* 0x00000606040e7981 */ /* 0x000f68000c1e1300 */
[----:B------:R-:W5:Y:S01]  /*0630*/  LDG.E.S8 R15, desc[UR6][R4.64+0x7] ;  /* 0x00000706040f7981 */ /* 0x000f62000c1e1300 */
[----:B------:R-:W-:-:S02]  /*0640*/  IMAD R7, R6, 0x4, R1 ;  /* 0x0000000406077824 */ /* 0x000fc400078e0201 */
[----:B------:R-:W-:Y:S01]  /*0650*/  VIADD R6, R6, 0x8 ;  /* 0x0000000806067836 */ /* 0x000fe20000000000 */
[----:B--2---:R-:W-:Y:S01]  /*0660*/  IADD3 R8, PT, PT, R3, -0x60, RZ ;  /* 0xffffffa003087810 */ /* 0x004fe20007ffe0ff */
[----:B---3--:R-:W-:Y:S02]  /*0670*/  VIADD R9, R9, 0xffffffa0 ;  /* 0xffffffa009097836 */ /* 0x008fe40000000000 */
[----:B----4-:R-:W-:Y:S01]  /*0680*/  VIADD R10, R10, 0xffffffa0 ;  /* 0xffffffa00a0a7836 */ /* 0x010fe20000000000 */
[----:B-----5:R-:W-:Y:S01]  /*0690*/  IADD3 R11, PT, PT, R11, -0x60, RZ ;  /* 0xffffffa00b0b7810 */ /* 0x020fe20007ffe0ff */
[----:B------:R-:W-:-:S04]  /*06a0*/  VIADD R12, R12, 0xffffffa0 ;  /* 0xffffffa00c0c7836 */ /* 0x000fc80000000000 */
[----:B------:R0:W-:Y:S01]  /*06b0*/  STL.128 [R7], R8 ;  /* 0x0000000807007387 */ /* 0x0001e20000100c00 */
[----:B------:R-:W-:Y:S01]  /*06c0*/  VIADD R13, R13, 0xffffffa0 ;  /* 0xffffffa00d0d7836 */ /* 0x000fe20000000000 */
[----:B------:R-:W-:Y:S01]  /*06d0*/  IADD3 R14, PT, PT, R14, -0x60, RZ ;  /* 0xffffffa00e0e7810 */ /* 0x000fe20007ffe0ff */
[----:B------:R-:W-:-:S05]  /*06e0*/  VIADD R15, R15, 0xffffffa0 ;  /* 0xffffffa00f0f7836 */ /* 0x000fca0000000000 */
[----:B------:R0:W-:Y:S02]  /*06f0*/  STL.128 [R7+0x10], R12 ;  /* 0x0000100c07007387 */ /* 0x0001e40000100c00 */
.L_x_5:
[----:B------:R-:W-:Y:S05]  /*0700*/  @!P1 BRA `(.L_x_2) ;  /* 0x00000000008c9947 */ /* 0x000fea0003800000 */
[----:B------:R-:W-:Y:S02]  /*0710*/  ISETP.GE.U32.AND P0, PT, R19, 0x4, PT ;  /* 0x000000041300780c */ /* 0x000fe40003f06070 */
[----:B------:R-:W-:-:S04]  /*0720*/  LOP3.LUT R3, R0, 0x3, RZ, 0xc0, !PT ;  /* 0x0000000300037812 */ /* 0x000fc800078ec0ff */
[----:B------:R-:W-:-:S07]  /*0730*/  ISETP.NE.AND P1, PT, R3, RZ, PT ;  /* 0x000000ff0300720c */ /* 0x000fce0003f25270 */
[----:B------:R-:W-:Y:S06]  /*0740*/  @!P0 BRA `(.L_x_6) ;  /* 0x0000000000388947 */ /* 0x000fec0003800000 */
[----:B------:R-:W1:Y:S02]  /*0750*/  LDCU.64 UR4, c[0x0][0x380] ;  /* 0x00007000ff0477ac */ /* 0x000e640008000a00 */
[----:B-1----:R-:W-:-:S04]  /*0760*/  IADD3 R4, P0, PT, R6, UR4, RZ ;  /* 0x0000000406047c10 */ /* 0x002fc8000ff1e0ff */
[----:B------:R-:W-:-:S05]  /*0770*/  IADD3.X R5, PT, PT, RZ, UR5, RZ, P0, !PT ;  /* 0x00000005ff057c10 */ /* 0x000fca00087fe4ff */
[----:B0-----:R-:W2:Y:S04]  /*0780*/  LDG.E.S8 R7, desc[UR6][R4.64] ;  /* 0x0000000604077981 */ /* 0x001ea8000c1e1300 */
[----:B------:R-:W3:Y:S04]  /*0790*/  LDG.E.S8 R9, desc[UR6][R4.64+0x1] ;  /* 0x0000010604097981 */ /* 0x000ee8000c1e1300 */
[----:B------:R-:W4:Y:S04]  /*07a0*/  LDG.E.S8 R10, desc[UR6][R4.64+0x2] ;  /* 0x00000206040a7981 */ /* 0x000f28000c1e1300 */
[----:B------:R-:W5:Y:S01]  /*07b0*/  LDG.E.S8 R11, desc[UR6][R4.64+0x3] ;  /* 0x00000306040b7981 */ /* 0x000f62000c1e1300 */
[C---:B------:R-:W-:Y:S01]  /*07c0*/  IMAD R12, R6.reuse, 0x4, R1 ;  /* 0x00000004060c7824 */ /* 0x040fe200078e0201 */
[----:B------:R-:W-:Y:S01]  /*07d0*/  IADD3 R6, PT, PT, R6, 0x4, RZ ;  /* 0x0000000406067810 */ /* 0x000fe20007ffe0ff */
[----:B--2---:R-:W-:Y:S01]  /*07e0*/  VIADD R8, R7, 0xffffffa0 ;  /* 0xffffffa007087836 */ /* 0x004fe20000000000 */
[----:B---3--:R-:W-:Y:S01]  /*07f0*/  IADD3 R9, PT, PT, R9, -0x60, RZ ;  /* 0xffffffa009097810 */ /* 0x008fe20007ffe0ff */
[----:B----4-:R-:W-:-:S02]  /*0800*/  VIADD R10, R10, 0xffffffa0 ;  /* 0xffffffa00a0a7836 */ /* 0x010fc40000000000 */
[----:B-----5:R-:W-:-:S05]  /*0810*/  VIADD R11, R11, 0xffffffa0 ;  /* 0xffffffa00b0b7836 */ /* 0x020fca0000000000 */
[----:B------:R1:W-:Y:S02]  /*0820*/  STL.128 [R12], R8 ;  /* 0x000000080c007387 */ /* 0x0003e40000100c00 */
.L_x_6:
[----:B------:R-:W-:Y:S05]  /*0830*/  @!P1 BRA `(.L_x_2) ;  /* 0x0000000000409947 */ /* 0x000fea0003800000 */
[----:B------:R-:W2:Y:S01]  /*0840*/  LDCU.64 UR4, c[0x0][0x380] ;  /* 0x00007000ff0477ac */ /* 0x000ea20008000a00 */
[----:B------:R-:W-:Y:S02]  /*0850*/  IMAD.MOV R3, RZ, RZ, -R3 ;  /* 0x000000ffff037224 */ /* 0x000fe400078e0a03 */
[C---:B01----:R-:W-:Y:S01]  /*0860*/  IMAD R9, R6.reuse, 0x4, R1 ;  /* 0x0000000406097824 */ /* 0x043fe200078e0201 */
[----:B--2---:R-:W-:-:S05]  /*0870*/  IADD3 R7, P0, PT, R6, UR4, RZ ;  /* 0x0000000406077c10 */ /* 0x004fca000ff1e0ff */
[----:B------:R-:W-:-:S08]  /*0880*/  IMAD.X R8, RZ, RZ, UR5, P0 ;  /* 0x00000005ff087e24 */ /* 0x000fd000080e06ff */
.L_x_7:
[----:B------:R-:W-:Y:S01]  /*0890*/  MOV R4, R7 ;  /* 0x0000000700047202 */ /* 0x000fe20000000f00 */
[----:B------:R-:W-:-:S05]  /*08a0*/  IMAD.MOV.U32 R5, RZ, RZ, R8 ;  /* 0x000000ffff057224 */ /* 0x000fca00078e0008 */
[----:B------:R-:W2:Y:S01]  /*08b0*/  LDG.E.S8 R4, desc[UR6][R4.64] ;  /* 0x0000000604047981 */ /* 0x000ea2000c1e1300 */
[----:B------:R-:W-:Y:S02]  /*08c0*/  IADD3 R3, PT, PT, R3, 0x1, RZ ;  /* 0x0000000103037810 */ /* 0x000fe40007ffe0ff */
[----:B------:R-:W-:Y:S02]  /*08d0*/  IADD3 R7, P1, PT, R7, 0x1, RZ ;  /* 0x0000000107077810 */ /* 0x000fe40007f3e0ff */
[----:B------:R-:W-:-:S03]  /*08e0*/  ISETP.NE.AND P0, PT, R3, RZ, PT ;  /* 0x000000ff0300720c */ /* 0x000fc60003f05270 */
[----:B------:R-:W-:Y:S02]  /*08f0*/  IMAD.X R8, RZ, RZ, R8, P1 ;  /* 0x000000ffff087224 */ /* 0x000fe400008e0608 */
[----:B--2---:R-:W-:-:S05]  /*0900*/  VIADD R6, R4, 0xffffffa0 ;  /* 0xffffffa004067836 */ /* 0x004fca0000000000 */
[----:B------:R0:W-:Y:S02]  /*0910*/  STL [R9], R6 ;  /* 0x0000000609007387 */ /* 0x0001e40000100800 */
[----:B0-----:R-:W-:Y:S01]  /*0920*/  VIADD R9, R9, 0x4 ;  /* 0x0000000409097836 */ /* 0x001fe20000000000 */
[----:B------:R-:W-:Y:S06]  /*0930*/  @P0 BRA `(.L_x_7) ;  /* 0xfffffffc00d40947 */ /* 0x000fec000383ffff */
.L_x_2:
[----:B------:R-:W-:Y:S02]  /*0940*/  ISETP.GE.AND P0, PT, R0, 0x1, PT ;  /* 0x000000010000780c */ /* 0x000fe40003f06270 */
[----:B------:R-:W-:-:S11]  /*0950*/  CS2R R22, SRZ ;  /* 0x0000000000167805 */ /* 0x000fd6000001ff00 */
[----:B------:R-:W-:Y:S05]  /*0960*/  @!P0 BRA `(.L_x_8) ;  /* 0x0000001400b08947 */ /* 0x000fea0003800000 */
[C---:B------:R-:W-:Y:S02]  /*0970*/  ISETP.GE.U32.AND P0, PT, R0.reuse, 0x10, PT ;  /* 0x000000100000780c */ /* 0x040fe40003f06070 */
[----:B------:R-:W-:Y:S02]  /*0980*/  CS2R R22, SRZ ;  /* 0x0000000000167805 */ /* 0x000fe4000001ff00 */
[----:B0-----:R-:W-:Y:S02]  /*0990*/  LOP3.LUT R14, R0, 0xf, RZ, 0xc0, !PT ;  /* 0x0000000f000e7812 */ /* 0x001fe400078ec0ff */
[----:B-1----:R-:W-:-:S07]  /*09a0*/  MOV R12, R0 ;  /* 0x00000000000c7202 */ /* 0x002fce0000000f00 */
[----:B------:R-:W-:Y:S05]  /*09b0*/  @!P0 BRA `(.L_x_9) ;  /* 0x0000000800fc8947 */ /* 0x000fea0003800000 */
[C---:B------:R-:W-:Y:S01]  /*09c0*/  LOP3.LUT R3, R0.reuse, 0x7ffffff0, RZ, 0xc0, !PT ;  /* 0x7ffffff000037812 */ /* 0x040fe200078ec0ff */
[----:B------:R-:W-:Y:S01]  /*09d0*/  VIADD R6, R0, 0xfffffff8 ;  /* 0xfffffff800067836 */ /* 0x000fe20000000000 */
[----:B------:R-:W-:-:S03]  /*09e0*/  CS2R R22, SRZ ;  /* 0x0000000000167805 */ /* 0x000fc6000001ff00 */
[----:B------:R-:W-:-:S07]  /*09f0*/  IMAD.MOV R3, RZ, RZ, -R3 ;  /* 0x000000ffff037224 */ /* 0x000fce00078e0a03 */
.L_x_10:
[----:B------:R-:W-:-:S05]  /*0a00*/  IADD3 R4, PT, PT, R6, 0x7, RZ ;  /* 0x0000000706047810 */ /* 0x000fca0007ffe0ff */
[----:B------:R-:W-:-:S05]  /*0a10*/  IMAD R5, R4, 0x4, R1 ;  /* 0x0000000404057824 */ /* 0x000fca00078e0201 */
[----:B------:R-:W2:Y:S01]  /*0a20*/  LDL R11, [R5] ;  /* 0x00000000050b7983 */ /* 0x000ea20000100800 */
[----:B------:R-:W-:Y:S01]  /*0a30*/  VIADD R3, R3, 0x10 ;  /* 0x0000001003037836 */ /* 0x000fe20000000000 */
[----:B------:R-:W-:-:S04]  /*0a40*/  MOV R7, 0xa80 ;  /* 0x00000a8000077802 */ /* 0x000fc80000000f00 */
[----:B------:R-:W-:Y:S02]  /*0a50*/  ISETP.NE.AND P1, PT, R3, RZ, PT ;  /* 0x000000ff0300720c */ /* 0x000fe40003f25270 */
[----:B--2---:R-:W-:-:S11]  /*0a60*/  SHF.R.S32.HI R10, RZ, 0x1f, R11 ;  /* 0x0000001fff0a7819 */ /* 0x004fd6000001140b */
[----:B------:R-:W-:Y:S05]  /*0a70*/  CALL.REL.NOINC `($_Z10bruteForcePc$_Z6my_powxi) ;  /* 0x0000001800c47944 */ /* 0x000fea0003c00000 */
[----:B------:R-:W-:-:S05]  /*0a80*/  IADD3 R4, PT, PT, R6, 0x6, RZ ;  /* 0x0000000606047810 */ /* 0x000fca0007ffe0ff */
[----:B------:R-:W-:-:S05]  /*0a90*/  IMAD R5, R4, 0x4, R1 ;  /* 0x0000000404057824 */ /* 0x000fca00078e0201 */
[----:B------:R-:W2:Y:S01]  /*0aa0*/  LDL R13, [R5] ;  /* 0x00000000050d7983 */ /* 0x000ea20000100800 */
[----:B------:R-:W-:Y:S01]  /*0ab0*/  MOV R9, R22 ;  /* 0x0000001600097202 */ /* 0x000fe20000000f00 */
[C---:B------:R-:W-:Y:S02]  /*0ac0*/  IMAD R7, R11.reuse, UR37, RZ ;  /* 0x000000250b077c24 */ /* 0x040fe4000f8e02ff */
[----:B------:R-:W-:Y:S02]  /*0ad0*/  IMAD.MOV.U32 R8, RZ, RZ, R23 ;  /* 0x000000ffff087224 */ /* 0x000fe400078e0017 */
[----:B------:R-:W-:Y:S02]  /*0ae0*/  IMAD R7, R10, UR36, R7 ;  /* 0x000000240a077c24 */ /* 0x000fe4000f8e0207 */
[----:B------:R-:W-:-:S04]  /*0af0*/  IMAD.WIDE.U32 R8, R11, UR36, R8 ;  /* 0x000000240b087c25 */ /* 0x000fc8000f8e0008 */
[----:B------:R-:W-:Y:S01]  /*0b00*/  IMAD.IADD R11, R9, 0x1, R7 ;  /* 0x00000001090b7824 */ /* 0x000fe200078e0207 */
[----:B------:R-:W-:Y:S02]  /*0b10*/  MOV R7, 0xb40 ;  /* 0x00000b4000077802 */ /* 0x000fe40000000f00 */
[----:B--2---:R-:W-:-:S07]  /*0b20*/  SHF.R.S32.HI R10, RZ, 0x1f, R13 ;  /* 0x0000001fff0a7819 */ /* 0x004fce000001140d */
[----:B------:R-:W-:Y:S05]  /*0b30*/  CALL.REL.NOINC `($_Z10bruteForcePc$_Z6my_powxi) ;  /* 0x0000001800947944 */ /* 0x000fea0003c00000 */
[----:B------:R-:W-:-:S05]  /*0b40*/  VIADD R4, R6, 0x5 ;  /* 0x0000000506047836 */ /* 0x000fca0000000000 */
[----:B------:R-:W-:-:S05]  /*0b50*/  LEA R5, R4, R1, 0x2 ;  /* 0x0000000104057211 */ /* 0x000fca00078e10ff */
[----:B------:R-:W2:Y:S01]  /*0b60*/  LDL R15, [R5] ;  /* 0x00000000050f7983 */ /* 0x000ea20000100800 */
        /* <DEDUP_REMOVED lines=8> */
[----:B------:R-:W-:-:S05]  /*0bf0*/  IADD3 R4, PT, PT, R6, 0x4, RZ ;  /* 0x0000000406047810 */ /* 0x000fca0007ffe0ff */
[----:B------:R-:W-:-:S05]  /*0c00*/  IMAD R5, R4, 0x4, R1 ;  /* 0x0000000404057824 */ /* 0x000fca00078e0201 */
[----:B------:R-:W2:Y:S01]  /*0c10*/  LDL R13, [R5] ;  /* 0x00000000050d7983 */ /* 0x000ea20000100800 */
[C---:B------:R-:W-:Y:S02]  /*0c20*/  IMAD R7, R15.reuse, UR37, RZ ;  /* 0x000000250f077c24 */ /* 0x040fe4000f8e02ff */
[----:B------:R-:W-:Y:S02]  /*0c30*/  IMAD.MOV.U32 R9, RZ, RZ, R11 ;  /* 0x000000ffff097224 */ /* 0x000fe400078e000b */
[----:B------:R-:W-:Y:S02]  /*0c40*/  IMAD R7, R10, UR36, R7 ;  /* 0x000000240a077c24 */ /* 0x000fe4000f8e0207 */
[----:B------:R-:W-:-:S05]  /*0c50*/  IMAD.WIDE.U32 R8, R15, UR36, R8 ;  /* 0x000000240f087c25 */ /* 0x000fca000f8e0008 */
[----:B------:R-:W-:Y:S02]  /*0c60*/  IADD3 R11, PT, PT, R9, R7, RZ ;  /* 0x00000007090b7210 */ /* 0x000fe40007ffe0ff */
[----:B------:R-:W-:Y:S02]  /*0c70*/  MOV R7, 0xca0 ;  /* 0x00000ca000077802 */ /* 0x000fe40000000f00 */
[----:B--2---:R-:W-:-:S07]  /*0c80*/  SHF.R.S32.HI R10, RZ, 0x1f, R13 ;  /* 0x0000001fff0a7819 */ /* 0x004fce000001140d */
[----:B------:R-:W-:Y:S05]  /*0c90*/  CALL.REL.NOINC `($_Z10bruteForcePc$_Z6my_powxi) ;  /* 0x00000018003c7944 */ /* 0x000fea0003c00000 */
[----:B------:R-:W-:-:S04]  /*0ca0*/  VIADD R4, R6, 0x3 ;  /* 0x0000000306047836 */ /* 0x000fc80000000000 */
[----:B------:R-:W-:-:S05]  /*0cb0*/  IMAD R5, R4, 0x4, R1 ;  /* 0x0000000404057824 */ /* 0x000fca00078e0201 */
[----:B------:R-:W2:Y:S01]  /*0cc0*/  LDL R15, [R5] ;  /* 0x00000000050f7983 */ /* 0x000ea20000100800 */
[----:B------:R-:W-:Y:S01]  /*0cd0*/  MOV R9, R11 ;  /* 0x0000000b00097202 */ /* 0x000fe20000000f00 */
[C---:B------:R-:W-:Y:S02]  /*0ce0*/  IMAD R7, R13.reuse, UR37, RZ ;  /* 0x000000250d077c24 */ /* 0x040fe4000f8e02ff */
[----:B------:R-:W-:-:S04]  /*0cf0*/  IMAD.WIDE.U32 R8, R13, UR36, R8 ;  /* 0x000000240d087c25 */ /* 0x000fc8000f8e0008 */
[----:B------:R-:W-:-:S04]  /*0d00*/  IMAD R7, R10, UR36, R7 ;  /* 0x000000240a077c24 */ /* 0x000fc8000f8e0207 */
        /* <DEDUP_REMOVED lines=26> */
[----:B------:R-:W-:-:S05]  /*0eb0*/  IMAD R5, R6, 0x4, R1 ;  /* 0x0000000406057824 */ /* 0x000fca00078e0201 */
[----:B------:R0:W2:Y:S01]  /*0ec0*/  LDL R13, [R5] ;  /* 0x00000000050d7983 */ /* 0x0000a20000100800 */
[----:B------:R-:W-:Y:S02]  /*0ed0*/  IMAD R7, R15, UR37, RZ ;  /* 0x000000250f077c24 */ /* 0x000fe4000f8e02ff */
[----:B------:R-:W-:Y:S02]  /*0ee0*/  IMAD.MOV.U32 R4, RZ, RZ, R8 ;  /* 0x000000ffff047224 */ /* 0x000fe400078e0008 */
[----:B------:R-:W-:Y:S02]  /*0ef0*/  IMAD R7, R10, UR36, R7 ;  /* 0x000000240a077c24 */ /* 0x000fe4000f8e0207 */
[----:B------:R-:W-:Y:S01]  /*0f00*/  VIADD R10, R6, 0xfffffff8 ;  /* 0xfffffff8060a7836 */ /* 0x000fe20000000000 */
[----:B0-----:R-:W-:-:S03]  /*0f10*/  MOV R5, R11 ;  /* 0x0000000b00057202 */ /* 0x001fc60000000f00 */
[----:B------:R-:W-:-:S04]  /*0f20*/  IMAD.WIDE.U32 R8, R15, UR36, R4 ;  /* 0x000000240f087c25 */ /* 0x000fc8000f8e0004 */
[----:B------:R-:W-:Y:S01]  /*0f30*/  IMAD.MOV.U32 R4, RZ, RZ, R6 ;  /* 0x000000ffff047224 */ /* 0x000fe200078e0006 */
        /* <DEDUP_REMOVED lines=26> */
[----:B------:R-:W-:-:S05]  /*10e0*/  IADD3 R4, PT, PT, R6, -0x3, RZ ;  /* 0xfffffffd06047810 */ /* 0x000fca0007ffe0ff */
        /* <DEDUP_REMOVED lines=54> */
[----:B------:R-:W-:-:S05]  /*1450*/  LEA R5, R10, R1, 0x2 ;  /* 0x000000010a057211 */ /* 0x000fca00078e10ff */
[----:B------:R0:W2:Y:S01]  /*1460*/  LDL R13, [R5] ;  /* 0x00000000050d7983 */ /* 0x0000a20000100800 */
[----:B------:R-:W-:Y:S02]  /*1470*/  IMAD R7, R15, UR37, RZ ;  /* 0x000000250f077c24 */ /* 0x000fe4000f8e02ff */
[----:B------:R-:W-:Y:S02]  /*1480*/  IMAD.MOV.U32 R4, RZ, RZ, R8 ;  /* 0x000000ffff047224 */ /* 0x000fe400078e0008 */
[----:B------:R-:W-:Y:S01]  /*1490*/  IMAD R7, R12, UR36, R7 ;  /* 0x000000240c077c24 */ /* 0x000fe2000f8e0207 */
[----:B0-----:R-:W-:-:S03]  /*14a0*/  MOV R5, R11 ;  /* 0x0000000b00057202 */ /* 0x001fc60000000f00 */
[----:B------:R-:W-:-:S04]  /*14b0*/  IMAD.WIDE.U32 R8, R15, UR36, R4 ;  /* 0x000000240f087c25 */ /* 0x000fc8000f8e0004 */
[----:B------:R-:W-:Y:S01]  /*14c0*/  IMAD.MOV.U32 R4, RZ, RZ, R10 ;  /* 0x000000ffff047224 */ /* 0x000fe200078e000a */
[----:B------:R-:W-:Y:S02]  /*14d0*/  IADD3 R11, PT, PT, R9, R7, RZ ;  /* 0x00000007090b7210 */ /* 0x000fe40007ffe0ff */
[----:B------:R-:W-:Y:S02]  /*14e0*/  MOV R7, 0x1510 ;  /* 0x0000151000077802 */ /* 0x000fe40000000f00 */
[----:B--2---:R-:W-:-:S07]  /*14f0*/  SHF.R.S32.HI R10, RZ, 0x1f, R13 ;  /* 0x0000001fff0a7819 */ /* 0x004fce000001140d */
[----:B------:R-:W-:Y:S05]  /*1500*/  CALL.REL.NOINC `($_Z10bruteForcePc$_Z6my_powxi) ;  /* 0x0000001000207944 */ /* 0x000fea0003c00000 */
[----:B------:R-:W-:Y:S01]  /*1510*/  MOV R5, R11 ;  /* 0x0000000b00057202 */ /* 0x000fe20000000f00 */
[C---:B------:R-:W-:Y:S02]  /*1520*/  IMAD R7, R13.reuse, UR37, RZ ;  /* 0x000000250d077c24 */ /* 0x040fe4000f8e02ff */
[----:B------:R-:W-:Y:S02]  /*1530*/  IMAD.MOV.U32 R4, RZ, RZ, R8 ;  /* 0x000000ffff047224 */ /* 0x000fe400078e0008 */
[----:B------:R-:W-:Y:S02]  /*1540*/  IMAD R7, R10, UR36, R7 ;  /* 0x000000240a077c24 */ /* 0x000fe4000f8e0207 */
[----:B------:R-:W-:-:S04]  /*1550*/  IMAD.WIDE.U32 R4, R13, UR36, R4 ;  /* 0x000000240d047c25 */ /* 0x000fc8000f8e0004 */
[----:B------:R-:W-:Y:S01]  /*1560*/  VIADD R6, R6, 0xfffffff0 ;  /* 0xfffffff006067836 */ /* 0x000fe20000000000 */
[----:B------:R-:W-:Y:S01]  /*1570*/  IADD3 R22, PT, PT, R5, R7, RZ ;  /* 0x0000000705167210 */ /* 0x000fe20007ffe0ff */
[----:B------:R-:W-:Y:S01]  /*1580*/  IMAD.MOV.U32 R23, RZ, RZ, R4 ;  /* 0x000000ffff177224 */ /* 0x000fe200078e0004 */
[----:B------:R-:W-:Y:S06]  /*1590*/  @P1 BRA `(.L_x_10) ;  /* 0xfffffff400181947 */ /* 0x000fec000383ffff */
[----:B------:R-:W-:-:S07]  /*15a0*/  IADD3 R12, PT, PT, R6, 0x8, RZ ;  /* 0x00000008060c7810 */ /* 0x000fce0007ffe0ff */
.L_x_9:
[----:B------:R-:W-:-:S13]  /*15b0*/  ISETP.NE.AND P0, PT, R14, RZ, PT ;  /* 0x000000ff0e00720c */ /* 0x000fda0003f05270 */
[----:B------:R-:W-:Y:S05]  /*15c0*/  @!P0 BRA `(.L_x_8) ;  /* 0x0000000800988947 */ /* 0x000fea0003800000 */
[----:B------:R-:W-:Y:S02]  /*15d0*/  ISETP.GE.U32.AND P0, PT, R14, 0x8, PT ;  /* 0x000000080e00780c */ /* 0x000fe40003f06070 */
[----:B------:R-:W-:-:S11]  /*15e0*/  LOP3.LUT R14, R0, 0x7, RZ, 0xc0, !PT ;  /* 0x00000007000e7812 */ /* 0x000fd600078ec0ff */
[----:B------:R-:W-:Y:S05]  /*15f0*/  @!P0 BRA `(.L_x_11) ;  /* 0x00000004006c8947 */ /* 0x000fea0003800000 */
[----:B------:R-:W-:-:S05]  /*1600*/  VIADD R4, R12, 0xffffffff ;  /* 0xffffffff0c047836 */ /* 0x000fca0000000000 */
[----:B------:R-:W-:-:S05]  /*1610*/  LEA R3, R4, R1, 0x2 ;  /* 0x0000000104037211 */ /* 0x000fca00078e10ff */
[----:B------:R-:W2:Y:S01]  /*1620*/  LDL R11, [R3] ;  /* 0x00000000030b7983 */ /* 0x000ea20000100800 */
[----:B------:R-:W-:Y:S02]  /*1630*/  MOV R7, 0x1660 ;  /* 0x0000166000077802 */ /* 0x000fe40000000f00 */
[----:B--2---:R-:W-:-:S07]  /*1640*/  SHF.R.S32.HI R8, RZ, 0x1f, R11 ;  /* 0x0000001fff087819 */ /* 0x004fce000001140b */
[----:B------:R-:W-:Y:S05]  /*1650*/  CALL.REL.NOINC `($_Z10bruteForcePc$_Z6my_powxi) ;  /* 0x0000000c00cc7944 */ /* 0x000fea0003c00000 */
[----:B------:R-:W-:-:S05]  /*1660*/  VIADD R4, R12, 0xfffffffe ;  /* 0xfffffffe0c047836 */ /* 0x000fca0000000000 */
[----:B------:R-:W-:-:S05]  /*1670*/  LEA R3, R4, R1, 0x2 ;  /* 0x0000000104037211 */ /* 0x000fca00078e10ff */
[----:B------:R-:W2:Y:S01]  /*1680*/  LDL R13, [R3] ;  /* 0x00000000030d7983 */ /* 0x000ea20000100800 */
[----:B------:R-:W-:Y:S01]  /*1690*/  MOV R7, R22 ;  /* 0x0000001600077202 */ /* 0x000fe20000000f00 */
[C---:B------:R-:W-:Y:S02]  /*16a0*/  IMAD R5, R11.reuse, UR37, RZ ;  /* 0x000000250b057c24 */ /* 0x040fe4000f8e02ff */
[----:B------:R-:W-:Y:S02]  /*16b0*/  IMAD.MOV.U32 R6, RZ, RZ, R23 ;  /* 0x000000ffff067224 */ /* 0x000fe400078e0017 */
[----:B------:R-:W-:Y:S02]  /*16c0*/  IMAD R5, R8, UR36, R5 ;  /* 0x0000002408057c24 */ /* 0x000fe4000f8e0205 */
[----:B------:R-:W-:Y:S01]  /*16d0*/  IMAD.WIDE.U32 R10, R11, UR36, R6 ;  /* 0x000000240b0a7c25 */ /* 0x000fe2000f8e0006 */
[----:B------:R-:W-:-:S03]  /*16e0*/  MOV R7, 0x1720 ;  /* 0x0000172000077802 */ /* 0x000fc60000000f00 */
[----:B------:R-:W-:Y:S01]  /*16f0*/  IMAD.IADD R9, R11, 0x1, R5 ;  /* 0x000000010b097824 */ /* 0x000fe200078e0205 */
[----:B--2---:R-:W-:-:S07]  /*1700*/  SHF.R.S32.HI R6, RZ, 0x1f, R13 ;  /* 0x0000001fff067819 */ /* 0x004fce000001140d */
[----:B------:R-:W-:Y:S05]  /*1710*/  CALL.REL.NOINC `($_Z10bruteForcePc$_Z6my_powxi) ;  /* 0x0000000c009c7944 */ /* 0x000fea0003c00000 */
[----:B------:R-:W-:-:S05]  /*1720*/  IADD3 R4, PT, PT, R12, -0x3, RZ ;  /* 0xfffffffd0c047810 */ /* 0x000fca0007ffe0ff */
[----:B------:R-:W-:-:S05]  /*1730*/  IMAD R3, R4, 0x4, R1 ;  /* 0x0000000404037824 */ /* 0x000fca00078e0201 */
[----:B------:R-:W2:Y:S01]  /*1740*/  LDL R15, [R3] ;  /* 0x00000000030f7983 */ /* 0x000ea20000100800 */
[----:B------:R-:W-:Y:S01]  /*1750*/  MOV R8, R10 ;  /* 0x0000000a00087202 */ /* 0x000fe20000000f00 */
[----:B------:R-:W-:Y:S01]  /*1760*/  IMAD R5, R13, UR37, RZ ;  /* 0x000000250d057c24 */ /* 0x000fe2000f8e02ff */
[----:B------:R-:W-:-:S03]  /*1770*/  MOV R7, 0x17d0 ;  /* 0x000017d000077802 */ /* 0x000fc60000000f00 */
[----:B------:R-:W-:-:S04]  /*1780*/  IMAD.WIDE.U32 R10, R13, UR36, R8 ;  /* 0x000000240d0a7c25 */ /* 0x000fc8000f8e0008 */
[----:B------:R-:W-:-:S04]  /*1790*/  IMAD R5, R6, UR36, R5 ;  /* 0x0000002406057c24 */ /* 0x000fc8000f8e0205 */
        /* <DEDUP_REMOVED lines=54> */
[----:B------:R-:W-:Y:S02]  /*1b00*/  IMAD R9, R13, UR36, R4 ;  /* 0x000000240d097c24 */ /* 0x000fe4000f8e0204 */
[----:B------:R-:W-:-:S03]  /*1b10*/  IMAD.MOV.U32 R4, RZ, RZ, R12 ;  /* 0x000000ffff047224 */ /* 0x000fc600078e000c */
[----:B------:R-:W-:Y:S02]  /*1b20*/  IADD3 R9, PT, PT, R11, R9, RZ ;  /* 0x000000090b097210 */ /* 0x000fe40007ffe0ff */
[----:B--2---:R-:W-:-:S07]  /*1b30*/  SHF.R.S32.HI R6, RZ, 0x1f, R19 ;  /* 0x0000001fff067819 */ /* 0x004fce0000011413 */
[----:B------:R-:W-:Y:S05]  /*1b40*/  CALL.REL.NOINC `($_Z10bruteForcePc$_Z6my_powxi) ;  /* 0x0000000800907944 */ /* 0x000fea0003c00000 */
[C---:B------:R-:W-:Y:S02]  /*1b50*/  IMAD R3, R19.reuse, UR37, RZ ;  /* 0x0000002513037c24 */ /* 0x040fe4000f8e02ff */
[----:B------:R-:W-:Y:S02]  /*1b60*/  IMAD.MOV.U32 R8, RZ, RZ, R10 ;  /* 0x000000ffff087224 */ /* 0x000fe400078e000a */
[----:B------:R-:W-:Y:S02]  /*1b70*/  IMAD R3, R6, UR36, R3 ;  /* 0x0000002406037c24 */ /* 0x000fe4000f8e0203 */
[----:B------:R-:W-:-:S04]  /*1b80*/  IMAD.WIDE.U32 R4, R19, UR36, R8 ;  /* 0x0000002413047c25 */ /* 0x000fc8000f8e0008 */
[----:B------:R-:W-:Y:S01]  /*1b90*/  IMAD.MOV.U32 R23, RZ, RZ, R4 ;  /* 0x000000ffff177224 */ /* 0x000fe200078e0004 */
[----:B------:R-:W-:-:S07]  /*1ba0*/  IADD3 R22, PT, PT, R5, R3, RZ ;  /* 0x0000000305167210 */ /* 0x000fce0007ffe0ff */
.L_x_11:
[----:B------:R-:W-:-:S13]  /*1bb0*/  ISETP.NE.AND P0, PT, R14, RZ, PT ;  /* 0x000000ff0e00720c */ /* 0x000fda0003f05270 */
[----:B------:R-:W-:Y:S05]  /*1bc0*/  @!P0 BRA `(.L_x_8) ;  /* 0x0000000400188947 */ /* 0x000fea0003800000 */
[----:B------:R-:W-:Y:S02]  /*1bd0*/  ISETP.GE.U32.AND P0, PT, R14, 0x4, PT ;  /* 0x000000040e00780c */ /* 0x000fe40003f06070 */
[----:B------:R-:W-:-:S11]  /*1be0*/  LOP3.LUT R14, R0, 0x3, RZ, 0xc0, !PT ;  /* 0x00000003000e7812 */ /* 0x000fd600078ec0ff */
[----:B------:R-:W-:Y:S05]  /*1bf0*/  @!P0 BRA `(.L_x_12) ;  /* 0x0000000000bc8947 */ /* 0x000fea0003800000 */
[----:B------:R-:W-:-:S05]  /*1c00*/  IADD3 R4, PT, PT, R12, -0x1, RZ ;  /* 0xffffffff0c047810 */ /* 0x000fca0007ffe0ff */
[----:B------:R-:W-:-:S06]  /*1c10*/  IMAD R9, R4, 0x4, R1 ;  /* 0x0000000404097824 */ /* 0x000fcc00078e0201 */
[----:B------:R-:W2:Y:S01]  /*1c20*/  LDL R9, [R9] ;  /* 0x0000000009097983 */ /* 0x000ea20000100800 */
[----:B------:R-:W-:Y:S02]  /*1c30*/  MOV R7, 0x1c60 ;  /* 0x00001c6000077802 */ /* 0x000fe40000000f00 */
[----:B--2---:R-:W-:-:S07]  /*1c40*/  SHF.R.S32.HI R6, RZ, 0x1f, R9 ;  /* 0x0000001fff067819 */ /* 0x004fce0000011409 */
[----:B------:R-:W-:Y:S05]  /*1c50*/  CALL.REL.NOINC `($_Z10bruteForcePc$_Z6my_powxi) ;  /* 0x00000008004c7944 */ /* 0x000fea0003c00000 */
[----:B------:R-:W-:-:S05]  /*1c60*/  IADD3 R4, PT, PT, R12, -0x2, RZ ;  /* 0xfffffffe0c047810 */ /* 0x000fca0007ffe0ff */
[----:B------:R-:W-:-:S06]  /*1c70*/  IMAD R13, R4, 0x4, R1 ;  /* 0x00000004040d7824 */ /* 0x000fcc00078e0201 */
[----:B------:R-:W2:Y:S01]  /*1c80*/  LDL R13, [R13] ;  /* 0x000000000d0d7983 */ /* 0x000ea20000100800 */
[----:B------:R-:W-:Y:S01]  /*1c90*/  MOV R10, R23 ;  /* 0x00000017000a7202 */ /* 0x000fe20000000f00 */
[C---:B------:R-:W-:Y:S01]  /*1ca0*/  IMAD R3, R9.reuse, UR37, RZ ;  /* 0x0000002509037c24 */ /* 0x040fe2000f8e02ff */
[----:B------:R-:W-:Y:S01]  /*1cb0*/  MOV R7, 0x1d20 ;  /* 0x00001d2000077802 */ /* 0x000fe20000000f00 */
[----:B------:R-:W-:Y:S02]  /*1cc0*/  IMAD.MOV.U32 R11, RZ, RZ, R22 ;  /* 0x000000ffff0b7224 */ /* 0x000fe400078e0016 */
[----:B------:R-:W-:Y:S02]  /*1cd0*/  IMAD R3, R6, UR36, R3 ;  /* 0x0000002406037c24 */ /* 0x000fe4000f8e0203 */
[----:B------:R-:W-:-:S05]  /*1ce0*/  IMAD.WIDE.U32 R10, R9, UR36, R10 ;  /* 0x00000024090a7c25 */ /* 0x000fca000f8e000a */
[----:B------:R-:W-:Y:S02]  /*1cf0*/  IADD3 R9, PT, PT, R11, R3, RZ ;  /* 0x000000030b097210 */ /* 0x000fe40007ffe0ff */
[----:B--2---:R-:W-:-:S07]  /*1d00*/  SHF.R.S32.HI R6, RZ, 0x1f, R13 ;  /* 0x0000001fff067819 */ /* 0x004fce000001140d */
[----:B------:R-:W-:Y:S05]  /*1d10*/  CALL.REL.NOINC `($_Z10bruteForcePc$_Z6my_powxi) ;  /* 0x00000008001c7944 */ /* 0x000fea0003c00000 */
[----:B------:R-:W-:-:S05]  /*1d20*/  VIADD R4, R12, 0xfffffffd ;  /* 0xfffffffd0c047836 */ /* 0x000fca0000000000 */
[----:B------:R-:W-:-:S06]  /*1d30*/  LEA R15, R4, R1, 0x2 ;  /* 0x00000001040f7211 */ /* 0x000fcc00078e10ff */
[----:B------:R-:W2:Y:S01]  /*1d40*/  LDL R15, [R15] ;  /* 0x000000000f0f7983 */ /* 0x000ea20000100800 */
        /* <DEDUP_REMOVED lines=12> */
[----:B------:R-:W-:Y:S01]  /*1e10*/  MOV R4, R12 ;  /* 0x0000000c00047202 */ /* 0x000fe20000000f00 */
[----:B------:R-:W-:Y:S01]  /*1e20*/  IMAD.MOV.U32 R8, RZ, RZ, R10 ;  /* 0x000000ffff087224 */ /* 0x000fe200078e000a */
[----:B------:R-:W-:Y:S01]  /*1e30*/  MOV R7, 0x1e90 ;  /* 0x00001e9000077802 */ /* 0x000fe20000000f00 */
[----:B------:R-:W-:Y:S02]  /*1e40*/  IMAD R3, R6, UR36, R3 ;  /* 0x0000002406037c24 */ /* 0x000fe4000f8e0203 */
[----:B------:R-:W-:-:S04]  /*1e50*/  IMAD.WIDE.U32 R10, R15, UR36, R8 ;  /* 0x000000240f0a7c25 */ /* 0x000fc8000f8e0008 */
[----:B------:R-:W-:Y:S01]  /*1e60*/  IMAD.IADD R9, R11, 0x1, R3 ;  /* 0x000000010b097824 */ /* 0x000fe200078e0203 */
[----:B--2---:R-:W-:-:S07]  /*1e70*/  SHF.R.S32.HI R6, RZ, 0x1f, R13 ;  /* 0x0000001fff067819 */ /* 0x004fce000001140d */
[----:B------:R-:W-:Y:S05]  /*1e80*/  CALL.REL.NOINC `($_Z10bruteForcePc$_Z6my_powxi) ;  /* 0x0000000400c07944 */ /* 0x000fea0003c00000 */
[----:B------:R-:W-:Y:S01]  /*1e90*/  MOV R8, R10 ;  /* 0x0000000a00087202 */ /* 0x000fe20000000f00 */
[----:B------:R-:W-:-:S04]  /*1ea0*/  IMAD R3, R13, UR37, RZ ;  /* 0x000000250d037c24 */ /* 0x000fc8000f8e02ff */
[----:B------:R-:W-:-:S04]  /*1eb0*/  IMAD.WIDE.U32 R4, R13, UR36, R8 ;  /* 0x000000240d047c25 */ /* 0x000fc8000f8e0008 */
[----:B------:R-:W-:Y:S01]  /*1ec0*/  IMAD R3, R6, UR36, R3 ;  /* 0x0000002406037c24 */ /* 0x000fe2000f8e0203 */
[----:B------:R-:W-:-:S03]  /*1ed0*/  MOV R23, R4 ;  /* 0x0000000400177202 */ /* 0x000fc60000000f00 */
[----:B------:R-:W-:-:S07]  /*1ee0*/  IMAD.IADD R22, R5, 0x1, R3 ;  /* 0x0000000105167824 */ /* 0x000fce00078e0203 */
.L_x_12:
[----:B------:R-:W-:-:S13]  /*1ef0*/  ISETP.NE.AND P0, PT, R14, RZ, PT ;  /* 0x000000ff0e00720c */ /* 0x000fda0003f05270 */
[----:B------:R-:W-:Y:S05]  /*1f00*/  @!P0 BRA `(.L_x_8) ;  /* 0x0000000000488947 */ /* 0x000fea0003800000 */
[----:B------:R-:W-:-:S07]  /*1f10*/  IMAD.MOV R3, RZ, RZ, -R14 ;  /* 0x000000ffff037224 */ /* 0x000fce00078e0a0e */
.L_x_13:
[----:B------:R-:W-:-:S05]  /*1f20*/  IADD3 R12, PT, PT, R12, -0x1, RZ ;  /* 0xffffffff0c0c7810 */ /* 0x000fca0007ffe0ff */
[----:B------:R-:W-:-:S05]  /*1f30*/  IMAD R5, R12, 0x4, R1 ;  /* 0x000000040c057824 */ /* 0x000fca00078e0201 */
[----:B------:R-:W2:Y:S01]  /*1f40*/  LDL R9, [R5] ;  /* 0x0000000005097983 */ /* 0x000ea20000100800 */
[----:B------:R-:W-:Y:S01]  /*1f50*/  IADD3 R3, PT, PT, R3, 0x1, RZ ;  /* 0x0000000103037810 */ /* 0x000fe20007ffe0ff */
[----:B------:R-:W-:Y:S01]  /*1f60*/  IMAD.MOV.U32 R4, RZ, RZ, R12 ;  /* 0x000000ffff047224 */ /* 0x000fe200078e000c */
[----:B------:R-:W-:Y:S02]  /*1f70*/  MOV R7, 0x1fb0 ;  /* 0x00001fb000077802 */ /* 0x000fe40000000f00 */
[----:B------:R-:W-:Y:S02]  /*1f80*/  ISETP.NE.AND P1, PT, R3, RZ, PT ;  /* 0x000000ff0300720c */ /* 0x000fe40003f25270 */
[----:B--2---:R-:W-:-:S11]  /*1f90*/  SHF.R.S32.HI R11, RZ, 0x1f, R9 ;  /* 0x0000001fff0b7819 */ /* 0x004fd60000011409 */
[----:B------:R-:W-:Y:S05]  /*1fa0*/  CALL.REL.NOINC `($_Z10bruteForcePc$_Z6my_powxi) ;  /* 0x0000000400787944 */ /* 0x000fea0003c00000 */
[----:B------:R-:W-:Y:S01]  /*1fb0*/  MOV R4, R23 ;  /* 0x0000001700047202 */ /* 0x000fe20000000f00 */
[----:B------:R-:W-:Y:S02]  /*1fc0*/  IMAD R6, R9, UR37, RZ ;  /* 0x0000002509067c24 */ /* 0x000fe4000f8e02ff */
[----:B------:R-:W-:Y:S02]  /*1fd0*/  IMAD.MOV.U32 R5, RZ, RZ, R22 ;  /* 0x000000ffff057224 */ /* 0x000fe400078e0016 */
[----:B------:R-:W-:Y:S02]  /*1fe0*/  IMAD R7, R11, UR36, R6 ;  /* 0x000000240b077c24 */ /* 0x000fe4000f8e0206 */
[----:B------:R-:W-:-:S04]  /*1ff0*/  IMAD.WIDE.U32 R4, R9, UR36, R4 ;  /* 0x0000002409047c25 */ /* 0x000fc8000f8e0004 */
[----:B------:R-:W-:Y:S01]  /*2000*/  IMAD.MOV.U32 R23, RZ, RZ, R4 ;  /* 0x000000ffff177224 */ /* 0x000fe200078e0004 */
[----:B------:R-:W-:Y:S01]  /*2010*/  IADD3 R22, PT, PT, R5, R7, RZ ;  /* 0x0000000705167210 */ /* 0x000fe20007ffe0ff */
[----:B------:R-:W-:Y:S06]  /*2020*/  @P1 BRA `(.L_x_13) ;  /* 0xfffffffc00bc1947 */ /* 0x000fec000383ffff */
.L_x_8:
[----:B------:R-:W-:Y:S02]  /*2030*/  MOV R4, R0 ;  /* 0x0000000000047202 */ /* 0x000fe40000000f00 */
[----:B0-----:R-:W-:-:S07]  /*2040*/  MOV R7, 0x2060 ;  /* 0x0000206000077802 */ /* 0x001fce0000000f00 */
[----:B-1----:R-:W-:Y:S05]  /*2050*/  CALL.REL.NOINC `($_Z10bruteForcePc$_Z6my_powxi) ;  /* 0x00000004004c7944 */ /* 0x002fea0003c00000 */
[----:B------:R-:W0:Y:S01]  /*2060*/  S2R R0, SR_TID.X ;  /* 0x0000000000007919 */ /* 0x000e220000002100 */
[----:B------:R-:W0:Y:S01]  /*2070*/  S2UR UR4, SR_CTAID.X ;  /* 0x00000000000479c3 */ /* 0x000e220000002500 */
[----:B------:R-:W-:-:S07]  /*2080*/  IMAD.U32 R4, RZ, RZ, UR37 ;  /* 0x00000025ff047e24 */ /* 0x000fce000f8e00ff */
[----:B------:R-:W0:Y:S02]  /*2090*/  LDC R3, c[0x0][0x360] ;  /* 0x0000d800ff037b82 */ /* 0x000e240000000800 */
[----:B0-----:R-:W-:-:S05]  /*20a0*/  IMAD R0, R3, UR4, R0 ;  /* 0x0000000403007c24 */ /* 0x001fca000f8e0200 */
[----:B------:R-:W-:-:S04]  /*20b0*/  ISETP.LT.U32.AND P0, PT, R0, UR36, PT ;  /* 0x0000002400007c0c */ /* 0x000fc8000bf01070 */
[----:B------:R-:W-:-:S13]  /*20c0*/  ISETP.GT.AND.EX P0, PT, R4, RZ, PT, P0 ;  /* 0x000000ff0400720c */ /* 0x000fda0003f04300 */
[----:B------:R-:W-:Y:S05]  /*20d0*/  @!P0 EXIT ;  /* 0x000000000000894d */ /* 0x000fea0003800000 */
[----:B------:R-:W0:Y:S01]  /*20e0*/  LDCU UR4, c[0x0][0x370] ;  /* 0x00006e00ff0477ac */ /* 0x000e220008000800 */
[----:B------:R-:W-:Y:S01]  /*20f0*/  BSSY.RECONVERGENT B0, `(.L_x_14) ;  /* 0x000000d000007945 */ /* 0x000fe20003800200 */
[----:B------:R-:W-:Y:S01]  /*2100*/  MOV R5, R0 ;  /* 0x0000000000057202 */ /* 0x000fe20000000f00 */
[----:B------:R-:W-:Y:S02]  /*2110*/  IMAD.MOV.U32 R4, RZ, RZ, RZ ;  /* 0x000000ffff047224 */ /* 0x000fe400078e00ff */
[----:B0-----:R-:W-:-:S07]  /*2120*/  IMAD R0, R3, UR4, RZ ;  /* 0x0000000403007c24 */ /* 0x001fce000f8e02ff */
.L_x_16:
[----:B------:R-:W-:-:S04]  /*2130*/  ISETP.NE.U32.AND P0, PT, R5, R23, PT ;  /* 0x000000170500720c */ /* 0x000fc80003f05070 */
[----:B------:R-:W-:-:S13]  /*2140*/  ISETP.NE.AND.EX P0, PT, R4, R22, PT, P0 ;  /* 0x000000160400720c */ /* 0x000fda0003f05300 */
[----:B------:R-:W-:Y:S05]  /*2150*/  @!P0 BRA `(.L_x_15) ;  /* 0x0000000000188947 */ /* 0x000fea0003800000 */
[----:B------:R-:W-:-:S04]  /*2160*/  IADD3 R5, P0, PT, R0, R5, RZ ;  /* 0x0000000500057210 */ /* 0x000fc80007f1e0ff */
[----:B------:R-:W-:Y:S02]  /*2170*/  IADD3.X R4, PT, PT, RZ, R4, RZ, P0, !PT ;  /* 0x00000004ff047210 */ /* 0x000fe400007fe4ff */
[----:B------:R-:W-:-:S04]  /*2180*/  ISETP.GE.U32.AND P0, PT, R5, UR36, PT ;  /* 0x0000002405007c0c */ /* 0x000fc8000bf06070 */
[----:B------:R-:W-:-:S13]  /*2190*/  ISETP.GE.AND.EX P0, PT, R4, UR37, PT, P0 ;  /* 0x0000002504007c0c */ /* 0x000fda000bf06300 */
[----:B------:R-:W-:Y:S05]  /*21a0*/  @!P0 BRA `(.L_x_16) ;  /* 0xfffffffc00e08947 */ /* 0x000fea000383ffff */
[----:B------:R-:W-:Y:S05]  /*21b0*/  EXIT ;  /* 0x000000000000794d */ /* 0x000fea0003800000 */
.L_x_15:
[----:B------:R-:W-:Y:S05]  /*21c0*/  BSYNC.RECONVERGENT B0 ;  /* 0x0000000000007941 */ /* 0x000fea0003800200 */
.L_x_14:
[----:B------:R-:W-:Y:S01]  /*21d0*/  MOV R19, 0x0 ;  /* 0x0000000000137802 */ /* 0x000fe20000000f00 */
[----:B------:R-:W0:Y:S01]  /*21e0*/  LDCU.64 UR4, c[0x4][0x8] ;  /* 0x01000100ff0477ac */ /* 0x000e220008000a00 */
[----:B------:R-:W-:Y:S02]  /*21f0*/  CS2R R6, SRZ ;  /* 0x0000000000067805 */ /* 0x000fe4000001ff00 */
[----:B------:R1:W2:Y:S01]  /*2200*/  LDC.64 R8, c[0x4][R19] ;  /* 0x0100000013087b82 */ /* 0x0002a20000000a00 */
[----:B0-----:R-:W-:Y:S01]  /*2210*/  IMAD.U32 R4, RZ, RZ, UR4 ;  /* 0x00000004ff047e24 */ /* 0x001fe2000f8e00ff */
[----:B-1----:R-:W-:-:S07]  /*2220*/  MOV R5, UR5 ;  /* 0x0000000500057c02 */ /* 0x002fce0008000f00 */
[----:B------:R-:W-:-:S07]  /*2230*/  LEPC R20, `(.L_x_17) ;  /* 0x000000001014794e */ /* 0x000fce0000000000 */
[----:B--2---:R-:W-:Y:S05]  /*2240*/  CALL.ABS.NOINC R8 ;  /* 0x0000000008007343 */ /* 0x004fea0003c00000 */
.L_x_17:
[----:B------:R-:W-:Y:S01]  /*2250*/  IMAD.MOV.U32 R8, RZ, RZ, R23 ;  /* 0x000000ffff087224 */ /* 0x000fe200078e0017 */
[----:B------:R-:W-:Y:S01]  /*2260*/  MOV R9, R22 ;  /* 0x0000001600097202 */ /* 0x000fe20000000f00 */
[----:B------:R0:W1:Y:S01]  /*2270*/  LDC.64 R10, c[0x4][R19] ;  /* 0x01000000130a7b82 */ /* 0x0000620000000a00 */
[----:B------:R-:W2:Y:S01]  /*2280*/  LDCU.64 UR4, c[0x4][0x10] ;  /* 0x01000200ff0477ac */ /* 0x000ea20008000a00 */
[----:B------:R-:W-:Y:S01]  /*2290*/  IMAD.MOV.U32 R6, RZ, RZ, R2 ;  /* 0x000000ffff067224 */ /* 0x000fe200078e0002 */
[----:B------:R-:W-:Y:S01]  /*22a0*/  MOV R7, R18 ;  /* 0x0000001200077202 */ /* 0x000fe20000000f00 */
[----:B------:R0:W-:Y:S01]  /*22b0*/  STL.64 [R1+0x68], R8 ;  /* 0x0000680801007387 */ /* 0x0001e20000100a00 */
[----:B--2---:R-:W-:Y:S01]  /*22c0*/  IMAD.U32 R4, RZ, RZ, UR4 ;  /* 0x00000004ff047e24 */ /* 0x004fe2000f8e00ff */
[----:B0-----:R-:W-:-:S07]  /*22d0*/  MOV R5, UR5 ;  /* 0x0000000500057c02 */ /* 0x001fce0008000f00 */
[----:B------:R-:W-:-:S07]  /*22e0*/  LEPC R20, `(.L_x_18) ;  /* 0x000000001014794e */ /* 0x000fce0000000000 */
[----:B-1----:R-:W-:Y:S05]  /*22f0*/  CALL.ABS.NOINC R10 ;  /* 0x000000000a007343 */ /* 0x002fea0003c00000 */
.L_x_18:
[----:B------:R-:W-:Y:S01]  /*2300*/  ISETP.NE.U32.AND P0, PT, R23, RZ, PT ;  /* 0x000000ff1700720c */ /* 0x000fe20003f05070 */
[----:B------:R-:W-:Y:S01]  /*2310*/  BSSY.RECONVERGENT B0, `(.L_x_19) ;  /* 0x000001a000007945 */ /* 0x000fe20003800200 */
[----:B------:R-:W-:Y:S02]  /*2320*/  IMAD.MOV.U32 R0, RZ, RZ, RZ ;  /* 0x000000ffff007224 */ /* 0x000fe400078e00ff */
[----:B------:R-:W-:-:S13]  /*2330*/  ISETP.NE.AND.EX P0, PT, R22, RZ, PT, P0 ;  /* 0x000000ff1600720c */ /* 0x000fda0003f05300 */
[----:B------:R-:W-:Y:S05]  /*2340*/  @!P0 BRA `(.L_x_20) ;  /* 0x0000000000588947 */ /* 0x000fea0003800000 */
[----:B------:R-:W-:Y:S01]  /*2350*/  HFMA2 R0, -RZ, RZ, 0, 0 ;  /* 0x00000000ff007431 */ /* 0x000fe200000001ff */
[----:B------:R-:W-:Y:S06]  /*2360*/  BSSY.RECONVERGENT B1, `(.L_x_20) ;  /* 0x0000014000017945 */ /* 0x000fec0003800200 */
.L_x_21:
[----:B0-----:R-:W-:-:S04]  /*2370*/  IMAD.WIDE.U32 R4, R22, 0x97b425f, RZ ;  /* 0x097b425f16047825 */ /* 0x001fc800078e00ff */
[----:B------:R-:W-:-:S04]  /*2380*/  IMAD.WIDE.U32 R6, P0, R23, -0x684bda13, R4 ;  /* 0x97b425ed17067825 */ /* 0x000fc80007800004 */
[----:B------:R-:W-:Y:S01]  /*2390*/  IMAD.WIDE.U32 R4, R23, 0x97b425f, RZ ;  /* 0x097b425f17047825 */ /* 0x000fe200078e00ff */
[----:B------:R-:W-:-:S03]  /*23a0*/  MOV R8, R7 ;  /* 0x0000000700087202 */ /* 0x000fc60000000f00 */
[----:B------:R-:W-:Y:S01]  /*23b0*/  IMAD.X R9, RZ, RZ, RZ, P0 ;  /* 0x000000ffff097224 */ /* 0x000fe200000e06ff */
[----:B------:R-:W-:-:S05]  /*23c0*/  IADD3 RZ, P0, PT, R5, R6, RZ ;  /* 0x0000000605ff7210 */ /* 0x000fca0007f1e0ff */
[----:B------:R-:W-:Y:S01]  /*23d0*/  IMAD.WIDE.U32.X R4, R22, -0x684bda13, R8, P0 ;  /* 0x97b425ed16047825 */ /* 0x000fe200000e0408 */
[----:B------:R-:W-:-:S04]  /*23e0*/  ISETP.GT.U32.AND P0, PT, R23, 0x1a, PT ;  /* 0x0000001a1700780c */ /* 0x000fc80003f04070 */
[--C-:B------:R-:W-:Y:S01]  /*23f0*/  SHF.R.U64 R6, R4, 0x4, R5.reuse ;  /* 0x0000000404067819 */ /* 0x100fe20000001205 */
[----:B------:R-:W-:Y:S01]  /*2400*/  IMAD.IADD R4, R1, 0x1, R0 ;  /* 0x0000000101047824 */ /* 0x000fe200078e0200 */
[----:B------:R-:W-:Y:S01]  /*2410*/  ISETP.GT.U32.AND.EX P0, PT, R22, RZ, PT, P0 ;  /* 0x000000ff1600720c */ /* 0x000fe20003f04100 */
[----:B------:R-:W-:Y:S01]  /*2420*/  VIADD R0, R0, 0x1 ;  /* 0x0000000100007836 */ /* 0x000fe20000000000 */
[----:B------:R-:W-:Y:S01]  /*2430*/  SHF.R.U32.HI R5, RZ, 0x4, R5 ;  /* 0x00000004ff057819 */ /* 0x000fe20000011605 */
[----:B------:R-:W-:Y:S02]  /*2440*/  IMAD R3, R6, -0x1b, R23 ;  /* 0xffffffe506037824 */ /* 0x000fe400078e0217 */
[----:B------:R-:W-:Y:S01]  /*2450*/  IMAD.MOV.U32 R23, RZ, RZ, R6 ;  /* 0x000000ffff177224 */ /* 0x000fe200078e0006 */
[----:B------:R-:W-:Y:S02]  /*2460*/  MOV R22, R5 ;  /* 0x0000000500167202 */ /* 0x000fe40000000f00 */
[----:B------:R-:W-:-:S05]  /*2470*/  IADD3 R3, PT, PT, R3, 0x60, RZ ;  /* 0x0000006003037810 */ /* 0x000fca0007ffe0ff */
[----:B------:R0:W-:Y:S01]  /*2480*/  STL.U8 [R4+0x50], R3 ;  /* 0x0000500304007387 */ /* 0x0001e20000100000 */
[----:B------:R-:W-:Y:S05]  /*2490*/  @P0 BRA `(.L_x_21) ;  /* 0xfffffffc00b40947 */ /* 0x000fea000383ffff */
[----:B------:R-:W-:Y:S05]  /*24a0*/  BSYNC.RECONVERGENT B1 ;  /* 0x0000000000017941 */ /* 0x000fea0003800200 */
.L_x_20:
[----:B------:R-:W-:Y:S05]  /*24b0*/  BSYNC.RECONVERGENT B0 ;  /* 0x0000000000007941 */ /* 0x000fea0003800200 */
.L_x_19:
[----:B------:R-:W-:Y:S01]  /*24c0*/  IADD3 R0, PT, PT, R1, R0, RZ ;  /* 0x0000000001007210 */ /* 0x000fe20007ffe0ff */
[----:B------:R-:W1:Y:S01]  /*24d0*/  LDCU.64 UR4, c[0x4][0x18] ;  /* 0x01000300ff0477ac */ /* 0x000e620008000a00 */
[----:B0-----:R-:W-:Y:S01]  /*24e0*/  MOV R3, 0x0 ;  /* 0x0000000000037802 */ /* 0x001fe20000000f00 */
[----:B------:R-:W-:Y:S01]  /*24f0*/  IMAD.MOV.U32 R6, RZ, RZ, R2 ;  /* 0x000000ffff067224 */ /* 0x000fe200078e0002 */
[----:B------:R-:W-:Y:S01]  /*2500*/  MOV R7, R18 ;  /* 0x0000001200077202 */ /* 0x000fe20000000f00 */
[----:B------:R0:W-:Y:S01]  /*2510*/  STL.U8 [R0+0x50], RZ ;  /* 0x000050ff00007387 */ /* 0x0001e20000100000 */
[----:B------:R0:W2:Y:S03]  /*2520*/  LDC.64 R8, c[0x4][R3] ;  /* 0x0100000003087b82 */ /* 0x0000a60000000a00 */
[----:B------:R0:W-:Y:S01]  /*2530*/  STL.64 [R1+0x68], R16 ;  /* 0x0000681001007387 */ /* 0x0001e20000100a00 */
[----:B-1----:R-:W-:Y:S01]  /*2540*/  IMAD.U32 R4, RZ, RZ, UR4 ;  /* 0x00000004ff047e24 */ /* 0x002fe2000f8e00ff */
[----:B------:R-:W-:-:S07]  /*2550*/  MOV R5, UR5 ;  /* 0x0000000500057c02 */ /* 0x000fce0008000f00 */
[----:B------:R-:W-:-:S07]  /*2560*/  LEPC R20, `(.L_x_22) ;  /* 0x000000001014794e */ /* 0x000fce0000000000 */
[----:B0-2---:R-:W-:Y:S05]  /*2570*/  CALL.ABS.NOINC R8 ;  /* 0x0000000008007343 */ /* 0x005fea0003c00000 */
.L_x_22:
[----:B------:R-:W-:Y:S05]  /*2580*/  EXIT ;  /* 0x000000000000794d */ /* 0x000fea0003800000 */
        .type           $_Z10bruteForcePc$_Z6my_powxi,@function
        .size           $_Z10bruteForcePc$_Z6my_powxi,(.L_x_31 - $_Z10bruteForcePc$_Z6my_powxi)
$_Z10bruteForcePc$_Z6my_powxi:
[----:B------:R-:W-:Y:S01]  /*2590*/  ISETP.NE.AND P0, PT, R4, RZ, PT ;  /* 0x000000ff0400720c */ /* 0x000fe20003f05270 */
[----:B------:R-:W-:Y:S01]  /*25a0*/  UMOV UR36, 0x1 ;  /* 0x0000000100247882 */ /* 0x000fe20000000000 */
[----:B------:R-:W-:-:S11]  /*25b0*/  UMOV UR4, URZ ;  /* 0x000000ff00047c82 */ /* 0x000fd60008000000 */
[----:B------:R-:W-:Y:S05]  /*25c0*/  @!P0 BRA `(.L_x_23) ;  /* 0x0000000000dc8947 */ /* 0x000fea0003800000 */
[C---:B------:R-:W-:Y:S01]  /*25d0*/  ISETP.GE.U32.AND P0, PT, R4.reuse, 0x4, PT ;  /* 0x000000040400780c */ /* 0x040fe20003f06070 */
[----:B------:R-:W-:Y:S01]  /*25e0*/  UMOV UR36, 0x1 ;  /* 0x0000000100247882 */ /* 0x000fe20000000000 */
[----:B------:R-:W-:Y:S01]  /*25f0*/  UMOV UR4, URZ ;  /* 0x000000ff00047c82 */ /* 0x000fe20008000000 */
[----:B------:R-:W-:-:S10]  /*2600*/  LOP3.LUT R5, R4, 0x3, RZ, 0xc0, !PT ;  /* 0x0000000304057812 */ /* 0x000fd400078ec0ff */
[----:B------:R-:W-:Y:S05]  /*2610*/  @!P0 BRA `(.L_x_24) ;  /* 0x0000000000a08947 */ /* 0x000fea0003800000 */
[----:B------:R-:W-:Y:S01]  /*2620*/  LOP3.LUT R4, R4, 0xfffffffc, RZ, 0xc0, !PT ;  /* 0xfffffffc04047812 */ /* 0x000fe200078ec0ff */
[----:B------:R-:W-:Y:S01]  /*2630*/  UMOV UR36, 0x1 ;  /* 0x0000000100247882 */ /* 0x000fe20000000000 */
[----:B------:R-:W-:-:S03]  /*2640*/  UMOV UR4, URZ ;  /* 0x000000ff00047c82 */ /* 0x000fc60008000000 */
[----:B------:R-:W-:-:S05]  /*2650*/  IMAD.MOV R4, RZ, RZ, -R4 ;  /* 0x000000ffff047224 */ /* 0x000fca00078e0a04 */
[----:B------:R-:W-:-:S13]  /*2660*/  ISETP.GE.AND P0, PT, R4, RZ, PT ;  /* 0x000000ff0400720c */ /* 0x000fda0003f06270 */
[----:B------:R-:W-:Y:S05]  /*2670*/  @P0 BRA `(.L_x_25) ;  /* 0x00000000006c0947 */ /* 0x000fea0003800000 */
[----:B------:R-:W-:Y:S02]  /*2680*/  IADD3 R20, PT, PT, -R4, RZ, RZ ;  /* 0x000000ff04147210 */ /* 0x000fe40007ffe1ff */
[----:B------:R-:W-:Y:S02]  /*2690*/  PLOP3.LUT P0, PT, PT, PT, PT, 0x80, 0x8 ;  /* 0x000000000008781c */ /* 0x000fe40003f0f070 */
[----:B------:R-:W-:-:S13]  /*26a0*/  ISETP.GT.AND P2, PT, R20, 0xc, PT ;  /* 0x0000000c1400780c */ /* 0x000fda0003f44270 */
[----:B------:R-:W-:Y:S05]  /*26b0*/  @!P2 BRA `(.L_x_26) ;  /* 0x000000000024a947 */ /* 0x000fea0003800000 */
[----:B------:R-:W-:-:S13]  /*26c0*/  PLOP3.LUT P0, PT, PT, PT, PT, 0x8, 0x80 ;  /* 0x000000000080781c */ /* 0x000fda0003f0e170 */
.L_x_27:
[----:B------:R-:W-:Y:S01]  /*26d0*/  VIADD R4, R4, 0x10 ;  /* 0x0000001004047836 */ /* 0x000fe20000000000 */
[----:B------:R-:W-:Y:S02]  /*26e0*/  UIMAD UR4, UR4, -0x543ca3f, URZ ;  /* 0xfabc35c1040478a4 */ /* 0x000fe4000f8e02ff */
[----:B------:R-:W-:Y:S02]  /*26f0*/  UIMAD.WIDE.U32 UR6, UR36, -0x543ca3f, URZ ;  /* 0xfabc35c1240678a5 */ /* 0x000fe4000f8e00ff */
[----:B------:R-:W-:Y:S01]  /*2700*/  ISETP.GE.AND P2, PT, R4, -0xc, PT ;  /* 0xfffffff40400780c */ /* 0x000fe20003f46270 */
[----:B------:R-:W-:-:S04]  /*2710*/  UIMAD UR4, UR36, 0x25c56daf, UR4 ;  /* 0x25c56daf240478a4 */ /* 0x000fc8000f8e0204 */
[----:B------:R-:W-:Y:S01]  /*2720*/  UIADD3 UR4, UPT, UPT, UR7, UR4, URZ ;  /* 0x0000000407047290 */ /* 0x000fe2000fffe0ff */
[----:B------:R-:W-:-:S07]  /*2730*/  UMOV UR36, UR6 ;  /* 0x0000000600247c82 */ /* 0x000fce0008000000 */
[----:B------:R-:W-:Y:S05]  /*2740*/  @!P2 BRA `(.L_x_27) ;  /* 0xfffffffc00e0a947 */ /* 0x000fea000383ffff */
.L_x_26:
[----:B------:R-:W-:-:S04]  /*2750*/  IADD3 R20, PT, PT, -R4, RZ, RZ ;  /* 0x000000ff04147210 */ /* 0x000fc80007ffe1ff */
[----:B------:R-:W-:-:S13]  /*2760*/  ISETP.GT.AND P2, PT, R20, 0x4, PT ;  /* 0x000000041400780c */ /* 0x000fda0003f44270 */
[----:B------:R-:W-:Y:S05]  /*2770*/  @!P2 BRA `(.L_x_28) ;  /* 0x000000000024a947 */ /* 0x000fea0003800000 */
[----:B------:R-:W-:Y:S01]  /*2780*/  UIMAD.WIDE.U32 UR6, UR36, 0x81bf1, URZ ;  /* 0x00081bf1240678a5 */ /* 0x000fe2000f8e00ff */
[----:B------:R-:W-:Y:S01]  /*2790*/  PLOP3.LUT P0, PT, PT, PT, PT, 0x8, 0x80 ;  /* 0x000000000080781c */ /* 0x000fe20003f0e170 */
[----:B------:R-:W-:Y:S01]  /*27a0*/  UIMAD UR4, UR4, 0x81bf1, URZ ;  /* 0x00081bf1040478a4 */ /* 0x000fe2000f8e02ff */
[----:B------:R-:W-:-:S03]  /*27b0*/  VIADD R4, R4, 0x8 ;  /* 0x0000000804047836 */ /* 0x000fc60000000000 */
[----:B------:R-:W-:Y:S02]  /*27c0*/  UIADD3 UR4, UPT, UPT, UR7, UR4, URZ ;  /* 0x0000000407047290 */ /* 0x000fe4000fffe0ff */
[----:B------:R-:W-:Y:S02]  /*27d0*/  UIMAD.WIDE.U32 UR6, UR6, 0x81bf1, URZ ;  /* 0x00081bf1060678a5 */ /* 0x000fe4000f8e00ff */
[----:B------:R-:W-:-:S04]  /*27e0*/  UIMAD UR4, UR4, 0x81bf1, URZ ;  /* 0x00081bf1040478a4 */ /* 0x000fc8000f8e02ff */
[----:B------:R-:W-:Y:S01]  /*27f0*/  UIADD3 UR4, UPT, UPT, UR7, UR4, URZ ;  /* 0x0000000407047290 */ /* 0x000fe2000fffe0ff */
[----:B------:R-:W-:-:S11]  /*2800*/  UMOV UR36, UR6 ;  /* 0x0000000600247c82 */ /* 0x000fd60008000000 */
.L_x_28:
[----:B------:R-:W-:-:S13]  /*2810*/  ISETP.NE.OR P0, PT, R4, RZ, P0 ;  /* 0x000000ff0400720c */ /* 0x000fda0000705670 */
[----:B------:R-:W-:Y:S05]  /*2820*/  @!P0 BRA `(.L_x_24) ;  /* 0x00000000001c8947 */ /* 0x000fea0003800000 */
.L_x_25:
[----:B------:R-:W-:Y:S01]  /*2830*/  IADD3 R4, PT, PT, R4, 0x4, RZ ;  /* 0x0000000404047810 */ /* 0x000fe20007ffe0ff */
[----:B------:R-:W-:Y:S02]  /*2840*/  UIMAD.WIDE.U32 UR6, UR36, 0x81bf1, URZ ;  /* 0x00081bf1240678a5 */ /* 0x000fe4000f8e00ff */
[----:B------:R-:W-:Y:S01]  /*2850*/  UIMAD UR4, UR4, 0x81bf1, URZ ;  /* 0x00081bf1040478a4 */ /* 0x000fe2000f8e02ff */
[----:B------:R-:W-:-:S03]  /*2860*/  ISETP.NE.AND P0, PT, R4, RZ, PT ;  /* 0x000000ff0400720c */ /* 0x000fc60003f05270 */
[----:B------:R-:W-:Y:S01]  /*2870*/  UIADD3 UR4, UPT, UPT, UR7, UR4, URZ ;  /* 0x0000000407047290 */ /* 0x000fe2000fffe0ff */
[----:B------:R-:W-:-:S09]  /*2880*/  UMOV UR36, UR6 ;  /* 0x0000000600247c82 */ /* 0x000fd20008000000 */
[----:B------:R-:W-:Y:S05]  /*2890*/  @P0 BRA `(.L_x_25) ;  /* 0xfffffffc00e40947 */ /* 0x000fea000383ffff */
.L_x_24:
[----:B------:R-:W-:-:S13]  /*28a0*/  ISETP.NE.AND P0, PT, R5, RZ, PT ;  /* 0x000000ff0500720c */ /* 0x000fda0003f05270 */
[----:B------:R-:W-:Y:S05]  /*28b0*/  @!P0 BRA `(.L_x_23) ;  /* 0x0000000000208947 */ /* 0x000fea0003800000 */
[----:B------:R-:W-:-:S07]  /*28c0*/  IMAD.MOV R5, RZ, RZ, -R5 ;  /* 0x000000ffff057224 */ /* 0x000fce00078e0a05 */
.L_x_29:
[----:B------:R-:W-:Y:S01]  /*28d0*/  IADD3 R5, PT, PT, R5, 0x1, RZ ;  /* 0x0000000105057810 */ /* 0x000fe20007ffe0ff */
[----:B------:R-:W-:Y:S02]  /*28e0*/  UIMAD.WIDE.U32 UR6, UR36, 0x1b, URZ ;  /* 0x0000001b240678a5 */ /* 0x000fe4000f8e00ff */
[----:B------:R-:W-:Y:S01]  /*28f0*/  UIMAD UR4, UR4, 0x1b, URZ ;  /* 0x0000001b040478a4 */ /* 0x000fe2000f8e02ff */
[----:B------:R-:W-:-:S03]  /*2900*/  ISETP.NE.AND P0, PT, R5, RZ, PT ;  /* 0x000000ff0500720c */ /* 0x000fc60003f05270 */
[----:B------:R-:W-:Y:S01]  /*2910*/  UIADD3 UR4, UPT, UPT, UR7, UR4, URZ ;  /* 0x0000000407047290 */ /* 0x000fe2000fffe0ff */
[----:B------:R-:W-:-:S09]  /*2920*/  UMOV UR36, UR6 ;  /* 0x0000000600247c82 */ /* 0x000fd20008000000 */
[----:B------:R-:W-:Y:S05]  /*2930*/  @P0 BRA `(.L_x_29) ;  /* 0xfffffffc00e40947 */ /* 0x000fea000383ffff */
.L_x_23:
[----:B------:R-:W-:Y:S02]  /*2940*/  HFMA2 R5, -RZ, RZ, 0, 0 ;  /* 0x00000000ff057431 */ /* 0x000fe400000001ff */
[----:B------:R-:W-:Y:S01]  /*2950*/  IMAD.MOV.U32 R4, RZ, RZ, R7 ;  /* 0x000000ffff047224 */ /* 0x000fe200078e0007 */
[----:B------:R-:W-:-:S03]  /*2960*/  UMOV UR37, UR4 ;  /* 0x0000000400257c82 */ /* 0x000fc60008000000 */
[----:B------:R-:W-:Y:S05]  /*2970*/  RET.REL.NODEC R4 `(_Z10bruteForcePc) ;  /* 0xffffffd404a07950 */ /* 0x000fea0003c3ffff */
.L_x_30:
[----:B------:R-:W-:-:S00]  /*2980*/  BRA `(.L_x_30) ;  /* 0xfffffffc00fc7947 */ /* 0x000fc0000383ffff */
[----:B------:R-:W-:-:S00]  /*2990*/  NOP ;  /* 0x0000000000007918 */ /* 0x000fc00000000000 */
        /* <DEDUP_REMOVED lines=14> */
.L_x_31:


//--------------------- .nv.global.init           --------------------------
	.section	.nv.global.init,"aw",@progbits
.nv.global.init:
	.type		$str,@object
	.size		$str,($str$2 - $str)
$str:
        /*0000*/ 	.byte	0x46, 0x6f, 0x75, 0x6e, 0x64, 0x20, 0x70, 0x61, 0x73, 0x73, 0x77, 0x6f, 0x72, 0x64, 0x21, 0x0a
        /*0010*/ 	.byte	0x00
	.type		$str$2,@object
	.size		$str$2,($str$1 - $str$2)
$str$2:
        /*0011*/ 	.byte	0x46, 0x6f, 0x75, 0x6e, 0x64, 0x20, 0x70, 0x61, 0x73, 0x73, 0x77, 0x6f, 0x72, 0x64, 0x3a, 0x20
        /*0021*/ 	.byte	0x25, 0x73, 0x0a, 0x00
	.type		$str$1,@object
	.size		$str$1,(.L_1 - $str$1)
$str$1:
        /*0025*/ 	.byte	0x50, 0x61, 0x73, 0x73, 0x77, 0x6f, 0x72, 0x64, 0x20, 0x69, 0x6e, 0x20, 0x64, 0x65, 0x63, 0x69
        /*0035*/ 	.byte	0x6d, 0x61, 0x6c, 0x20, 0x62, 0x61, 0x73, 0x65, 0x3a, 0x20, 0x25, 0x6c, 0x6c, 0x69, 0x0a, 0x00
.L_1:


//--------------------- .nv.shared.reserved.0     --------------------------
	.section	.nv.shared.reserved.0,"aw",@nobits
	.weak		__nv_reservedSMEM_offset_0_alias
	.size		__nv_reservedSMEM_offset_0_alias, 0, 64
	.other		__nv_reservedSMEM_offset_0_alias,@"STO_CUDA_RESERVED_SHARED STV_DEFAULT"
__nv_reservedSMEM_offset_0_alias:
	.zero		0
	.zero		64


//--------------------- .nv.constant0._Z10bruteForcePc --------------------------
	.section	.nv.constant0._Z10bruteForcePc,"a",@progbits
	.sectionflags	@""
	.align	4
.nv.constant0._Z10bruteForcePc:
	.zero		904


//--------------------- SYMBOLS --------------------------

	.type		.nv.reservedSmem.offset0,@object
	.size		.nv.reservedSmem.offset0,0x4
	.type		vprintf,@function
